//
// Generated by NVIDIA NVVM Compiler
//
// Compiler Build ID: CL-36424714
// Cuda compilation tools, release 13.0, V13.0.88
// Based on NVVM 20.0.0
//

.version 9.0
.target sm_100
.address_size 64

	// .globl	_ZN4ch0818ai_baseline_kernelEPKfS1_Pfii
.extern .shared .align 16 .b8 _ZN4ch0814shared_weightsE[];

.visible .entry _ZN4ch0818ai_baseline_kernelEPKfS1_Pfii(
	.param .u64 .ptr .align 1 _ZN4ch0818ai_baseline_kernelEPKfS1_Pfii_param_0,
	.param .u64 .ptr .align 1 _ZN4ch0818ai_baseline_kernelEPKfS1_Pfii_param_1,
	.param .u64 .ptr .align 1 _ZN4ch0818ai_baseline_kernelEPKfS1_Pfii_param_2,
	.param .u32 _ZN4ch0818ai_baseline_kernelEPKfS1_Pfii_param_3,
	.param .u32 _ZN4ch0818ai_baseline_kernelEPKfS1_Pfii_param_4
)
{
	.reg .pred 	%p<13>;
	.reg .b32 	%r<28>;
	.reg .b32 	%f<127>;
	.reg .b64 	%rd<44>;

	ld.param.u64 	%rd17, [_ZN4ch0818ai_baseline_kernelEPKfS1_Pfii_param_0];
	ld.param.u64 	%rd18, [_ZN4ch0818ai_baseline_kernelEPKfS1_Pfii_param_1];
	ld.param.u64 	%rd16, [_ZN4ch0818ai_baseline_kernelEPKfS1_Pfii_param_2];
	ld.param.u32 	%r18, [_ZN4ch0818ai_baseline_kernelEPKfS1_Pfii_param_3];
	ld.param.u32 	%r17, [_ZN4ch0818ai_baseline_kernelEPKfS1_Pfii_param_4];
	cvta.to.global.u64 	%rd1, %rd18;
	cvta.to.global.u64 	%rd2, %rd17;
	mov.u32 	%r19, %ctaid.x;
	mov.u32 	%r20, %ntid.x;
	mov.u32 	%r21, %tid.x;
	mad.lo.s32 	%r1, %r19, %r20, %r21;
	setp.ge.s32 	%p1, %r1, %r18;
	@%p1 bra 	$L__BB0_15;
	mul.wide.s32 	%rd3, %r17, %r1;
	setp.lt.s32 	%p2, %r17, 1;
	mov.f32 	%f126, 0f00000000;
	@%p2 bra 	$L__BB0_14;
	and.b32  	%r2, %r17, 15;
	setp.lt.u32 	%p3, %r17, 16;
	mov.f32 	%f126, 0f00000000;
	mov.b32 	%r25, 0;
	@%p3 bra 	$L__BB0_5;
	and.b32  	%r25, %r17, 2147483632;
	neg.s32 	%r23, %r25;
	shl.b64 	%rd19, %rd3, 2;
	add.s64 	%rd20, %rd19, %rd2;
	add.s64 	%rd41, %rd20, 32;
	add.s64 	%rd40, %rd1, 32;
	mov.f32 	%f126, 0f00000000;
$L__BB0_4:
	.pragma "nounroll";
	ld.global.nc.f32 	%f18, [%rd41+-32];
	ld.global.nc.f32 	%f19, [%rd40+-32];
	fma.rn.f32 	%f20, %f18, %f19, %f126;
	ld.global.nc.f32 	%f21, [%rd41+-28];
	ld.global.nc.f32 	%f22, [%rd40+-28];
	fma.rn.f32 	%f23, %f21, %f22, %f20;
	ld.global.nc.f32 	%f24, [%rd41+-24];
	ld.global.nc.f32 	%f25, [%rd40+-24];
	fma.rn.f32 	%f26, %f24, %f25, %f23;
	ld.global.nc.f32 	%f27, [%rd41+-20];
	ld.global.nc.f32 	%f28, [%rd40+-20];
	fma.rn.f32 	%f29, %f27, %f28, %f26;
	ld.global.nc.f32 	%f30, [%rd41+-16];
	ld.global.nc.f32 	%f31, [%rd40+-16];
	fma.rn.f32 	%f32, %f30, %f31, %f29;
	ld.global.nc.f32 	%f33, [%rd41+-12];
	ld.global.nc.f32 	%f34, [%rd40+-12];
	fma.rn.f32 	%f35, %f33, %f34, %f32;
	ld.global.nc.f32 	%f36, [%rd41+-8];
	ld.global.nc.f32 	%f37, [%rd40+-8];
	fma.rn.f32 	%f38, %f36, %f37, %f35;
	ld.global.nc.f32 	%f39, [%rd41+-4];
	ld.global.nc.f32 	%f40, [%rd40+-4];
	fma.rn.f32 	%f41, %f39, %f40, %f38;
	ld.global.nc.f32 	%f42, [%rd41];
	ld.global.nc.f32 	%f43, [%rd40];
	fma.rn.f32 	%f44, %f42, %f43, %f41;
	ld.global.nc.f32 	%f45, [%rd41+4];
	ld.global.nc.f32 	%f46, [%rd40+4];
	fma.rn.f32 	%f47, %f45, %f46, %f44;
	ld.global.nc.f32 	%f48, [%rd41+8];
	ld.global.nc.f32 	%f49, [%rd40+8];
	fma.rn.f32 	%f50, %f48, %f49, %f47;
	ld.global.nc.f32 	%f51, [%rd41+12];
	ld.global.nc.f32 	%f52, [%rd40+12];
	fma.rn.f32 	%f53, %f51, %f52, %f50;
	ld.global.nc.f32 	%f54, [%rd41+16];
	ld.global.nc.f32 	%f55, [%rd40+16];
	fma.rn.f32 	%f56, %f54, %f55, %f53;
	ld.global.nc.f32 	%f57, [%rd41+20];
	ld.global.nc.f32 	%f58, [%rd40+20];
	fma.rn.f32 	%f59, %f57, %f58, %f56;
	ld.global.nc.f32 	%f60, [%rd41+24];
	ld.global.nc.f32 	%f61, [%rd40+24];
	fma.rn.f32 	%f62, %f60, %f61, %f59;
	ld.global.nc.f32 	%f63, [%rd41+28];
	ld.global.nc.f32 	%f64, [%rd40+28];
	fma.rn.f32 	%f126, %f63, %f64, %f62;
	add.s32 	%r23, %r23, 16;
	add.s64 	%rd41, %rd41, 64;
	add.s64 	%rd40, %rd40, 64;
	setp.ne.s32 	%p4, %r23, 0;
	@%p4 bra 	$L__BB0_4;
$L__BB0_5:
	setp.eq.s32 	%p5, %r2, 0;
	@%p5 bra 	$L__BB0_14;
	and.b32  	%r8, %r17, 7;
	setp.lt.u32 	%p6, %r2, 8;
	@%p6 bra 	$L__BB0_8;
	cvt.u64.u32 	%rd21, %r25;
	add.s64 	%rd22, %rd3, %rd21;
	shl.b64 	%rd23, %rd22, 2;
	add.s64 	%rd24, %rd2, %rd23;
	ld.global.nc.f32 	%f66, [%rd24];
	mul.wide.u32 	%rd25, %r25, 4;
	add.s64 	%rd26, %rd1, %rd25;
	ld.global.nc.f32 	%f67, [%rd26];
	fma.rn.f32 	%f68, %f66, %f67, %f126;
	ld.global.nc.f32 	%f69, [%rd24+4];
	ld.global.nc.f32 	%f70, [%rd26+4];
	fma.rn.f32 	%f71, %f69, %f70, %f68;
	ld.global.nc.f32 	%f72, [%rd24+8];
	ld.global.nc.f32 	%f73, [%rd26+8];
	fma.rn.f32 	%f74, %f72, %f73, %f71;
	ld.global.nc.f32 	%f75, [%rd24+12];
	ld.global.nc.f32 	%f76, [%rd26+12];
	fma.rn.f32 	%f77, %f75, %f76, %f74;
	ld.global.nc.f32 	%f78, [%rd24+16];
	ld.global.nc.f32 	%f79, [%rd26+16];
	fma.rn.f32 	%f80, %f78, %f79, %f77;
	ld.global.nc.f32 	%f81, [%rd24+20];
	ld.global.nc.f32 	%f82, [%rd26+20];
	fma.rn.f32 	%f83, %f81, %f82, %f80;
	ld.global.nc.f32 	%f84, [%rd24+24];
	ld.global.nc.f32 	%f85, [%rd26+24];
	fma.rn.f32 	%f86, %f84, %f85, %f83;
	ld.global.nc.f32 	%f87, [%rd24+28];
	ld.global.nc.f32 	%f88, [%rd26+28];
	fma.rn.f32 	%f126, %f87, %f88, %f86;
	add.s32 	%r25, %r25, 8;
$L__BB0_8:
	setp.eq.s32 	%p7, %r8, 0;
	@%p7 bra 	$L__BB0_14;
	and.b32  	%r11, %r17, 3;
	setp.lt.u32 	%p8, %r8, 4;
	@%p8 bra 	$L__BB0_11;
	cvt.u64.u32 	%rd27, %r25;
	add.s64 	%rd28, %rd3, %rd27;
	shl.b64 	%rd29, %rd28, 2;
	add.s64 	%rd30, %rd2, %rd29;
	ld.global.nc.f32 	%f90, [%rd30];
	mul.wide.u32 	%rd31, %r25, 4;
	add.s64 	%rd32, %rd1, %rd31;
	ld.global.nc.f32 	%f91, [%rd32];
	fma.rn.f32 	%f92, %f90, %f91, %f126;
	ld.global.nc.f32 	%f93, [%rd30+4];
	ld.global.nc.f32 	%f94, [%rd32+4];
	fma.rn.f32 	%f95, %f93, %f94, %f92;
	ld.global.nc.f32 	%f96, [%rd30+8];
	ld.global.nc.f32 	%f97, [%rd32+8];
	fma.rn.f32 	%f98, %f96, %f97, %f95;
	ld.global.nc.f32 	%f99, [%rd30+12];
	ld.global.nc.f32 	%f100, [%rd32+12];
	fma.rn.f32 	%f126, %f99, %f100, %f98;
	add.s32 	%r25, %r25, 4;
$L__BB0_11:
	setp.eq.s32 	%p9, %r11, 0;
	@%p9 bra 	$L__BB0_14;
	cvt.u64.u32 	%rd33, %r25;
	mul.wide.u32 	%rd34, %r25, 4;
	add.s64 	%rd43, %rd1, %rd34;
	add.s64 	%rd35, %rd3, %rd33;
	shl.b64 	%rd36, %rd35, 2;
	add.s64 	%rd42, %rd2, %rd36;
	neg.s32 	%r27, %r11;
$L__BB0_13:
	.pragma "nounroll";
	ld.global.nc.f32 	%f101, [%rd42];
	ld.global.nc.f32 	%f102, [%rd43];
	fma.rn.f32 	%f126, %f101, %f102, %f126;
	add.s64 	%rd43, %rd43, 4;
	add.s64 	%rd42, %rd42, 4;
	add.s32 	%r27, %r27, 1;
	setp.ne.s32 	%p10, %r27, 0;
	@%p10 bra 	$L__BB0_13;
$L__BB0_14:
	abs.f32 	%f103, %f126;
	mul.f32 	%f104, %f103, 0f4038AA3B;
	ex2.approx.ftz.f32 	%f105, %f104;
	add.f32 	%f106, %f105, 0f3F800000;
	rcp.approx.ftz.f32 	%f107, %f106;
	fma.rn.f32 	%f108, %f107, 0fC0000000, 0f3F800000;
	setp.ge.f32 	%p11, %f103, 0f41102CB4;
	selp.f32 	%f109, 0f3F800000, %f108, %p11;
	copysign.f32 	%f110, %f126, %f109;
	mul.f32 	%f111, %f126, %f126;
	fma.rn.f32 	%f112, %f111, 0f3C80F082, 0fBD563CAE;
	fma.rn.f32 	%f113, %f112, %f111, 0f3E085941;
	fma.rn.f32 	%f114, %f113, %f111, 0fBEAAA9ED;
	fma.rn.f32 	%f115, %f114, %f111, 0f00000000;
	fma.rn.f32 	%f116, %f115, %f126, %f126;
	setp.ge.f32 	%p12, %f103, 0f3F19999A;
	selp.f32 	%f117, %f110, %f116, %p12;
	cvta.to.global.u64 	%rd37, %rd16;
	mul.wide.s32 	%rd38, %r1, 4;
	add.s64 	%rd39, %rd37, %rd38;
	st.global.f32 	[%rd39], %f117;
$L__BB0_15:
	ret;

}
	// .globl	_ZN4ch0819ai_optimized_kernelEPKfS1_Pfii
.visible .entry _ZN4ch0819ai_optimized_kernelEPKfS1_Pfii(
	.param .u64 .ptr .align 1 _ZN4ch0819ai_optimized_kernelEPKfS1_Pfii_param_0,
	.param .u64 .ptr .align 1 _ZN4ch0819ai_optimized_kernelEPKfS1_Pfii_param_1,
	.param .u64 .ptr .align 1 _ZN4ch0819ai_optimized_kernelEPKfS1_Pfii_param_2,
	.param .u32 _ZN4ch0819ai_optimized_kernelEPKfS1_Pfii_param_3,
	.param .u32 _ZN4ch0819ai_optimized_kernelEPKfS1_Pfii_param_4
)
{
	.reg .pred 	%p<13>;
	.reg .b32 	%r<58>;
	.reg .b32 	%f<133>;
	.reg .b64 	%rd<31>;

	ld.param.u64 	%rd12, [_ZN4ch0819ai_optimized_kernelEPKfS1_Pfii_param_0];
	ld.param.u64 	%rd10, [_ZN4ch0819ai_optimized_kernelEPKfS1_Pfii_param_1];
	ld.param.u64 	%rd11, [_ZN4ch0819ai_optimized_kernelEPKfS1_Pfii_param_2];
	ld.param.u32 	%r31, [_ZN4ch0819ai_optimized_kernelEPKfS1_Pfii_param_3];
	ld.param.u32 	%r32, [_ZN4ch0819ai_optimized_kernelEPKfS1_Pfii_param_4];
	cvta.to.global.u64 	%rd1, %rd12;
	mov.u32 	%r1, %tid.x;
	setp.ge.s32 	%p1, %r1, %r32;
	@%p1 bra 	$L__BB1_3;
	mov.u32 	%r2, %ntid.x;
	cvta.to.global.u64 	%rd2, %rd10;
	mov.u32 	%r34, _ZN4ch0814shared_weightsE;
	mov.u32 	%r49, %r1;
$L__BB1_2:
	mul.wide.s32 	%rd13, %r49, 4;
	add.s64 	%rd14, %rd2, %rd13;
	ld.global.nc.f32 	%f34, [%rd14];
	shl.b32 	%r33, %r49, 2;
	add.s32 	%r35, %r34, %r33;
	st.shared.f32 	[%r35], %f34;
	add.s32 	%r49, %r49, %r2;
	setp.lt.s32 	%p2, %r49, %r32;
	@%p2 bra 	$L__BB1_2;
$L__BB1_3:
	bar.sync 	0;
	mov.u32 	%r36, %ctaid.x;
	mov.u32 	%r37, %ntid.x;
	mad.lo.s32 	%r5, %r36, %r37, %r1;
	setp.ge.s32 	%p3, %r5, %r31;
	@%p3 bra 	$L__BB1_16;
	shr.s32 	%r38, %r32, 31;
	shr.u32 	%r39, %r38, 30;
	add.s32 	%r40, %r32, %r39;
	shr.s32 	%r6, %r40, 2;
	setp.lt.s32 	%p4, %r32, 4;
	mov.f32 	%f132, 0f00000000;
	@%p4 bra 	$L__BB1_12;
	add.s32 	%r42, %r6, -1;
	and.b32  	%r7, %r6, 3;
	setp.lt.u32 	%p5, %r42, 3;
	mov.f32 	%f129, 0f00000000;
	mov.b32 	%r52, 0;
	mov.f32 	%f128, %f129;
	mov.f32 	%f127, %f129;
	mov.f32 	%f126, %f129;
	@%p5 bra 	$L__BB1_8;
	and.b32  	%r52, %r6, 536870908;
	neg.s32 	%r51, %r52;
	mul.wide.s32 	%rd15, %r32, %r5;
	shl.b64 	%rd16, %rd15, 2;
	add.s64 	%rd17, %rd16, %rd1;
	add.s64 	%rd29, %rd17, 32;
	mov.u32 	%r44, _ZN4ch0814shared_weightsE;
	add.s32 	%r50, %r44, 32;
	mov.f32 	%f129, 0f00000000;
$L__BB1_7:
	.pragma "nounroll";
	ld.global.nc.v4.f32 	{%f39, %f40, %f41, %f42}, [%rd29+-32];
	ld.shared.v4.f32 	{%f43, %f44, %f45, %f46}, [%r50+-32];
	fma.rn.f32 	%f47, %f39, %f43, %f126;
	fma.rn.f32 	%f48, %f40, %f44, %f127;
	fma.rn.f32 	%f49, %f41, %f45, %f128;
	fma.rn.f32 	%f50, %f42, %f46, %f129;
	ld.global.nc.v4.f32 	{%f51, %f52, %f53, %f54}, [%rd29+-16];
	ld.shared.v4.f32 	{%f55, %f56, %f57, %f58}, [%r50+-16];
	fma.rn.f32 	%f59, %f51, %f55, %f47;
	fma.rn.f32 	%f60, %f52, %f56, %f48;
	fma.rn.f32 	%f61, %f53, %f57, %f49;
	fma.rn.f32 	%f62, %f54, %f58, %f50;
	ld.global.nc.v4.f32 	{%f63, %f64, %f65, %f66}, [%rd29];
	ld.shared.v4.f32 	{%f67, %f68, %f69, %f70}, [%r50];
	fma.rn.f32 	%f71, %f63, %f67, %f59;
	fma.rn.f32 	%f72, %f64, %f68, %f60;
	fma.rn.f32 	%f73, %f65, %f69, %f61;
	fma.rn.f32 	%f74, %f66, %f70, %f62;
	ld.global.nc.v4.f32 	{%f75, %f76, %f77, %f78}, [%rd29+16];
	ld.shared.v4.f32 	{%f79, %f80, %f81, %f82}, [%r50+16];
	fma.rn.f32 	%f126, %f75, %f79, %f71;
	fma.rn.f32 	%f127, %f76, %f80, %f72;
	fma.rn.f32 	%f128, %f77, %f81, %f73;
	fma.rn.f32 	%f129, %f78, %f82, %f74;
	add.s32 	%r51, %r51, 4;
	add.s64 	%rd29, %rd29, 64;
	add.s32 	%r50, %r50, 64;
	setp.ne.s32 	%p6, %r51, 0;
	@%p6 bra 	$L__BB1_7;
$L__BB1_8:
	setp.eq.s32 	%p7, %r7, 0;
	@%p7 bra 	$L__BB1_11;
	shl.b32 	%r45, %r52, 4;
	mov.u32 	%r46, _ZN4ch0814shared_weightsE;
	add.s32 	%r54, %r46, %r45;
	mul.wide.s32 	%rd18, %r32, %r5;
	shl.b64 	%rd19, %rd18, 2;
	mul.wide.u32 	%rd20, %r52, 16;
	add.s64 	%rd21, %rd19, %rd20;
	add.s64 	%rd30, %rd1, %rd21;
	neg.s32 	%r53, %r7;
$L__BB1_10:
	.pragma "nounroll";
	ld.global.nc.v4.f32 	{%f83, %f84, %f85, %f86}, [%rd30];
	ld.shared.v4.f32 	{%f87, %f88, %f89, %f90}, [%r54];
	fma.rn.f32 	%f126, %f83, %f87, %f126;
	fma.rn.f32 	%f127, %f84, %f88, %f127;
	fma.rn.f32 	%f128, %f85, %f89, %f128;
	fma.rn.f32 	%f129, %f86, %f90, %f129;
	add.s32 	%r54, %r54, 16;
	add.s64 	%rd30, %rd30, 16;
	add.s32 	%r53, %r53, 1;
	setp.ne.s32 	%p8, %r53, 0;
	@%p8 bra 	$L__BB1_10;
$L__BB1_11:
	add.f32 	%f91, %f126, %f127;
	add.f32 	%f92, %f91, %f128;
	add.f32 	%f132, %f92, %f129;
$L__BB1_12:
	and.b32  	%r21, %r32, 3;
	setp.eq.s32 	%p9, %r21, 0;
	@%p9 bra 	$L__BB1_15;
	shl.b32 	%r55, %r6, 2;
	neg.s32 	%r57, %r21;
	shl.b32 	%r47, %r6, 4;
	mov.u32 	%r48, _ZN4ch0814shared_weightsE;
	add.s32 	%r56, %r48, %r47;
	mul.wide.s32 	%rd22, %r32, %r5;
	shl.b64 	%rd23, %rd22, 2;
	add.s64 	%rd9, %rd1, %rd23;
$L__BB1_14:
	mul.wide.s32 	%rd24, %r55, 4;
	add.s64 	%rd25, %rd9, %rd24;
	ld.global.nc.f32 	%f93, [%rd25];
	ld.shared.f32 	%f94, [%r56];
	fma.rn.f32 	%f132, %f93, %f94, %f132;
	add.s32 	%r57, %r57, 1;
	setp.ne.s32 	%p10, %r57, 0;
	add.s32 	%r56, %r56, 4;
	add.s32 	%r55, %r55, 1;
	@%p10 bra 	$L__BB1_14;
$L__BB1_15:
	abs.f32 	%f95, %f132;
	mul.f32 	%f96, %f95, 0f4038AA3B;
	ex2.approx.ftz.f32 	%f97, %f96;
	add.f32 	%f98, %f97, 0f3F800000;
	rcp.approx.ftz.f32 	%f99, %f98;
	fma.rn.f32 	%f100, %f99, 0fC0000000, 0f3F800000;
	setp.ge.f32 	%p11, %f95, 0f41102CB4;
	selp.f32 	%f101, 0f3F800000, %f100, %p11;
	copysign.f32 	%f102, %f132, %f101;
	mul.f32 	%f103, %f132, %f132;
	fma.rn.f32 	%f104, %f103, 0f3C80F082, 0fBD563CAE;
	fma.rn.f32 	%f105, %f104, %f103, 0f3E085941;
	fma.rn.f32 	%f106, %f105, %f103, 0fBEAAA9ED;
	fma.rn.f32 	%f107, %f106, %f103, 0f00000000;
	fma.rn.f32 	%f108, %f107, %f132, %f132;
	setp.ge.f32 	%p12, %f95, 0f3F19999A;
	selp.f32 	%f109, %f102, %f108, %p12;
	cvta.to.global.u64 	%rd26, %rd11;
	mul.wide.s32 	%rd27, %r5, 4;
	add.s64 	%rd28, %rd26, %rd27;
	st.global.f32 	[%rd28], %f109;
$L__BB1_16:
	ret;

}


// ===== COMPILED SASS (sm_100) =====

	.target	sm_100

	.elftype	@"ET_EXEC"


//--------------------- .note.nv.tkinfo           --------------------------
	.section	.note.nv.tkinfo,"",@"SHT_NOTE"
	.sectionflags	@"SHF_NOTE_NV_TKINFO"
	.tkinfo
        /*0018*/ 	.word	0x00000002
        /*0030*/ 	.string	""
        /*0030*/ 	.string	"ptxas"
        /*0030*/ 	.string	"Cuda compilation tools, release 13.0, V13.0.88"
        /*0030*/ 	.string	"Build cuda_13.0.r13.0/compiler.36424714_0"
        /*0030*/ 	.string	"-arch sm_100 -m 64 "



//--------------------- .note.nv.cuinfo           --------------------------
	.section	.note.nv.cuinfo,"",@"SHT_NOTE"
	.sectionflags	@"SHF_NOTE_NV_CUINFO"
        /*0018*/ 	.short	0x0002
        /*001a*/ 	.short	0x0064
        /*001c*/ 	.short	0x0082
	.zero		2


//--------------------- .nv.info                  --------------------------
	.section	.nv.info,"",@"SHT_CUDA_INFO"
	.align	4


	//----- nvinfo : EIATTR_REGCOUNT
	.align		4
        /*0000*/ 	.byte	0x04, 0x2f
        /*0002*/ 	.short	(.L_1 - .L_0)
	.align		4
.L_0:
        /*0004*/ 	.word	index@(_ZN4ch0818ai_baseline_kernelEPKfS1_Pfii)
        /*0008*/ 	.word	0x0000001e


	//----- nvinfo : EIATTR_FRAME_SIZE
	.align		4
.L_1:
        /*000c*/ 	.byte	0x04, 0x11
        /*000e*/ 	.short	(.L_3 - .L_2)
	.align		4
.L_2:
        /*0010*/ 	.word	index@(_ZN4ch0818ai_baseline_kernelEPKfS1_Pfii)
        /*0014*/ 	.word	0x00000000


	//----- nvinfo : EIATTR_REGCOUNT
	.align		4
.L_3:
        /*0018*/ 	.byte	0x04, 0x2f
        /*001a*/ 	.short	(.L_5 - .L_4)
	.align		4
.L_4:
        /*001c*/ 	.word	index@(_ZN4ch0819ai_optimized_kernelEPKfS1_Pfii)
        /*0020*/ 	.word	0x00000020


	//----- nvinfo : EIATTR_FRAME_SIZE
	.align		4
.L_5:
        /*0024*/ 	.byte	0x04, 0x11
        /*0026*/ 	.short	(.L_7 - .L_6)
	.align		4
.L_6:
        /*0028*/ 	.word	index@(_ZN4ch0819ai_optimized_kernelEPKfS1_Pfii)
        /*002c*/ 	.word	0x00000000


	//----- nvinfo : EIATTR_MIN_STACK_SIZE
	.align		4
.L_7:
        /*0030*/ 	.byte	0x04, 0x12
        /*0032*/ 	.short	(.L_9 - .L_8)
	.align		4
.L_8:
        /*0034*/ 	.word	index@(_ZN4ch0819ai_optimized_kernelEPKfS1_Pfii)
        /*0038*/ 	.word	0x00000000


	//----- nvinfo : EIATTR_MIN_STACK_SIZE
	.align		4
.L_9:
        /*003c*/ 	.byte	0x04, 0x12
        /*003e*/ 	.short	(.L_11 - .L_10)
	.align		4
.L_10:
        /*0040*/ 	.word	index@(_ZN4ch0818ai_baseline_kernelEPKfS1_Pfii)
        /*0044*/ 	.word	0x00000000
.L_11:


//--------------------- .nv.compat                --------------------------
	.section	.nv.compat,"",@"SHT_CUDA_COMPAT_INFO"
	.align	4
        /*0000*/ 	.byte	0x02, 0x09, 0x00, 0x00, 0x02, 0x02, 0x01, 0x00, 0x02, 0x05, 0x05, 0x00, 0x03, 0x07, 0x01, 0x01
        /*0010*/ 	.byte	0x02, 0x03, 0x00, 0x00, 0x02, 0x06, 0x01, 0x00, 0x04, 0x0b, 0x08, 0x00, 0x01, 0x00, 0x00, 0x00
        /*0020*/ 	.byte	0x00, 0x00, 0x00, 0x00


//--------------------- .nv.info._ZN4ch0819ai_optimized_kernelEPKfS1_Pfii --------------------------
	.section	.nv.info._ZN4ch0819ai_optimized_kernelEPKfS1_Pfii,"",@"SHT_CUDA_INFO"
	.sectionflags	@""
	.align	4


	//----- nvinfo : EIATTR_CUDA_API_VERSION
	.align		4
        /*0000*/ 	.byte	0x04, 0x37
        /*0002*/ 	.short	(.L_13 - .L_12)
.L_12:
        /*0004*/ 	.word	0x00000082


	//----- nvinfo : EIATTR_KPARAM_INFO
	.align		4
.L_13:
        /*0008*/ 	.byte	0x04, 0x17
        /*000a*/ 	.short	(.L_15 - .L_14)
.L_14:
        /*000c*/ 	.word	0x00000000
        /*0010*/ 	.short	0x0004
        /*0012*/ 	.short	0x001c
        /*0014*/ 	.byte	0x00, 0xf0, 0x11, 0x00


	//----- nvinfo : EIATTR_KPARAM_INFO
	.align		4
.L_15:
        /*0018*/ 	.byte	0x04, 0x17
        /*001a*/ 	.short	(.L_17 - .L_16)
.L_16:
        /*001c*/ 	.word	0x00000000
        /*0020*/ 	.short	0x0003
        /*0022*/ 	.short	0x0018
        /*0024*/ 	.byte	0x00, 0xf0, 0x11, 0x00


	//----- nvinfo : EIATTR_KPARAM_INFO
	.align		4
.L_17:
        /*0028*/ 	.byte	0x04, 0x17
        /*002a*/ 	.short	(.L_19 - .L_18)
.L_18:
        /*002c*/ 	.word	0x00000000
        /*0030*/ 	.short	0x0002
        /*0032*/ 	.short	0x0010
        /*0034*/ 	.byte	0x00, 0xf5, 0x21, 0x00


	//----- nvinfo : EIATTR_KPARAM_INFO
	.align		4
.L_19:
        /*0038*/ 	.byte	0x04, 0x17
        /*003a*/ 	.short	(.L_21 - .L_20)
.L_20:
        /*003c*/ 	.word	0x00000000
        /*0040*/ 	.short	0x0001
        /*0042*/ 	.short	0x0008
        /*0044*/ 	.byte	0x00, 0xf5, 0x21, 0x00


	//----- nvinfo : EIATTR_KPARAM_INFO
	.align		4
.L_21:
        /*0048*/ 	.byte	0x04, 0x17
        /*004a*/ 	.short	(.L_23 - .L_22)
.L_22:
        /*004c*/ 	.word	0x00000000
        /*0050*/ 	.short	0x0000
        /*0052*/ 	.short	0x0000
        /*0054*/ 	.byte	0x00, 0xf5, 0x21, 0x00


	//----- nvinfo : EIATTR_SPARSE_MMA_MASK
	.align		4
.L_23:
        /*0058*/ 	.byte	0x03, 0x50
        /*005a*/ 	.short	0x0000


	//----- nvinfo : EIATTR_MAXREG_COUNT
	.align		4
        /*005c*/ 	.byte	0x03, 0x1b
        /*005e*/ 	.short	0x00ff


	//----- nvinfo : EIATTR_NUM_BARRIERS
	.align		4
        /*0060*/ 	.byte	0x02, 0x4c
        /*0062*/ 	.byte	0x01
	.zero		1


	//----- nvinfo : EIATTR_MERCURY_ISA_VERSION
	.align		4
        /*0064*/ 	.byte	0x03, 0x5f
        /*0066*/ 	.short	0x0101


	//----- nvinfo : EIATTR_VRC_CTA_INIT_COUNT
	.align		4
        /*0068*/ 	.byte	0x02, 0x4a
	.zero		1
	.zero		1


	//----- nvinfo : EIATTR_EXIT_INSTR_OFFSETS
	.align		4
        /*006c*/ 	.byte	0x04, 0x1c
        /*006e*/ 	.short	(.L_25 - .L_24)


	//   ....[0]....
.L_24:
        /*0070*/ 	.word	0x000001b0


	//   ....[1]....
        /*0074*/ 	.word	0x00000d00


	//----- nvinfo : EIATTR_CRS_STACK_SIZE
	.align		4
.L_25:
        /*0078*/ 	.byte	0x04, 0x1e
        /*007a*/ 	.short	(.L_27 - .L_26)
.L_26:
        /*007c*/ 	.word	0x00000000


	//----- nvinfo : EIATTR_CBANK_PARAM_SIZE
	.align		4
.L_27:
        /*0080*/ 	.byte	0x03, 0x19
        /*0082*/ 	.short	0x0020


	//----- nvinfo : EIATTR_PARAM_CBANK
	.align		4
        /*0084*/ 	.byte	0x04, 0x0a
        /*0086*/ 	.short	(.L_29 - .L_28)
	.align		4
.L_28:
        /*0088*/ 	.word	index@(.nv.constant0._ZN4ch0819ai_optimized_kernelEPKfS1_Pfii)
        /*008c*/ 	.short	0x0380
        /*008e*/ 	.short	0x0020


	//----- nvinfo : EIATTR_SW_WAR
	.align		4
.L_29:
        /*0090*/ 	.byte	0x04, 0x36
        /*0092*/ 	.short	(.L_31 - .L_30)
.L_30:
        /*0094*/ 	.word	0x00000008
.L_31:


//--------------------- .nv.info._ZN4ch0818ai_baseline_kernelEPKfS1_Pfii --------------------------
	.section	.nv.info._ZN4ch0818ai_baseline_kernelEPKfS1_Pfii,"",@"SHT_CUDA_INFO"
	.sectionflags	@""
	.align	4


	//----- nvinfo : EIATTR_CUDA_API_VERSION
	.align		4
        /*0000*/ 	.byte	0x04, 0x37
        /*0002*/ 	.short	(.L_33 - .L_32)
.L_32:
        /*0004*/ 	.word	0x00000082


	//----- nvinfo : EIATTR_KPARAM_INFO
	.align		4
.L_33:
        /*0008*/ 	.byte	0x04, 0x17
        /*000a*/ 	.short	(.L_35 - .L_34)
.L_34:
        /*000c*/ 	.word	0x00000000
        /*0010*/ 	.short	0x0004
        /*0012*/ 	.short	0x001c
        /*0014*/ 	.byte	0x00, 0xf0, 0x11, 0x00


	//----- nvinfo : EIATTR_KPARAM_INFO
	.align		4
.L_35:
        /*0018*/ 	.byte	0x04, 0x17
        /*001a*/ 	.short	(.L_37 - .L_36)
.L_36:
        /*001c*/ 	.word	0x00000000
        /*0020*/ 	.short	0x0003
        /*0022*/ 	.short	0x0018
        /*0024*/ 	.byte	0x00, 0xf0, 0x11, 0x00


	//----- nvinfo : EIATTR_KPARAM_INFO
	.align		4
.L_37:
        /*0028*/ 	.byte	0x04, 0x17
        /*002a*/ 	.short	(.L_39 - .L_38)
.L_38:
        /*002c*/ 	.word	0x00000000
        /*0030*/ 	.short	0x0002
        /*0032*/ 	.short	0x0010
        /*0034*/ 	.byte	0x00, 0xf5, 0x21, 0x00


	//----- nvinfo : EIATTR_KPARAM_INFO
	.align		4
.L_39:
        /*0038*/ 	.byte	0x04, 0x17
        /*003a*/ 	.short	(.L_41 - .L_40)
.L_40:
        /*003c*/ 	.word	0x00000000
        /*0040*/ 	.short	0x0001
        /*0042*/ 	.short	0x0008
        /*0044*/ 	.byte	0x00, 0xf5, 0x21, 0x00


	//----- nvinfo : EIATTR_KPARAM_INFO
	.align		4
.L_41:
        /*0048*/ 	.byte	0x04, 0x17
        /*004a*/ 	.short	(.L_43 - .L_42)
.L_42:
        /*004c*/ 	.word	0x00000000
        /*0050*/ 	.short	0x0000
        /*0052*/ 	.short	0x0000
        /*0054*/ 	.byte	0x00, 0xf5, 0x21, 0x00


	//----- nvinfo : EIATTR_SPARSE_MMA_MASK
	.align		4
.L_43:
        /*0058*/ 	.byte	0x03, 0x50
        /*005a*/ 	.short	0x0000


	//----- nvinfo : EIATTR_MAXREG_COUNT
	.align		4
        /*005c*/ 	.byte	0x03, 0x1b
        /*005e*/ 	.short	0x00ff


	//----- nvinfo : EIATTR_MERCURY_ISA_VERSION
	.align		4
        /*0060*/ 	.byte	0x03, 0x5f
        /*0062*/ 	.short	0x0101


	//----- nvinfo : EIATTR_VRC_CTA_INIT_COUNT
	.align		4
        /*0064*/ 	.byte	0x02, 0x4a
	.zero		1
	.zero		1


	//----- nvinfo : EIATTR_EXIT_INSTR_OFFSETS
	.align		4
        /*0068*/ 	.byte	0x04, 0x1c
        /*006a*/ 	.short	(.L_45 - .L_44)


	//   ....[0]....
.L_44:
        /*006c*/ 	.word	0x00000070


	//   ....[1]....
        /*0070*/ 	.word	0x00000c10


	//----- nvinfo : EIATTR_CBANK_PARAM_SIZE
	.align		4
.L_45:
        /*0074*/ 	.byte	0x03, 0x19
        /*0076*/ 	.short	0x0020


	//----- nvinfo : EIATTR_PARAM_CBANK
	.align		4
        /*0078*/ 	.byte	0x04, 0x0a
        /*007a*/ 	.short	(.L_47 - .L_46)
	.align		4
.L_46:
        /*007c*/ 	.word	index@(.nv.constant0._ZN4ch0818ai_baseline_kernelEPKfS1_Pfii)
        /*0080*/ 	.short	0x0380
        /*0082*/ 	.short	0x0020


	//----- nvinfo : EIATTR_SW_WAR
	.align		4
.L_47:
        /*0084*/ 	.byte	0x04, 0x36
        /*0086*/ 	.short	(.L_49 - .L_48)
.L_48:
        /*0088*/ 	.word	0x00000008
.L_49:


//--------------------- .nv.callgraph             --------------------------
	.section	.nv.callgraph,"",@"SHT_CUDA_CALLGRAPH"
	.align	4
	.sectionentsize	8
	.align		4
        /*0000*/ 	.word	0x00000000
	.align		4
        /*0004*/ 	.word	0xffffffff
	.align		4
        /*0008*/ 	.word	0x00000000
	.align		4
        /*000c*/ 	.word	0xfffffffe
	.align		4
        /*0010*/ 	.word	0x00000000
	.align		4
        /*0014*/ 	.word	0xfffffffd
	.align		4
        /*0018*/ 	.word	0x00000000
	.align		4
        /*001c*/ 	.word	0xfffffffc


//--------------------- .text._ZN4ch0819ai_optimized_kernelEPKfS1_Pfii --------------------------
	.section	.text._ZN4ch0819ai_optimized_kernelEPKfS1_Pfii,"ax",@progbits
	.align	128
        .global         _ZN4ch0819ai_optimized_kernelEPKfS1_Pfii
        .type           _ZN4ch0819ai_optimized_kernelEPKfS1_Pfii,@function
        .size           _ZN4ch0819ai_optimized_kernelEPKfS1_Pfii,(.L_x_21 - _ZN4ch0819ai_optimized_kernelEPKfS1_Pfii)
        .other          _ZN4ch0819ai_optimized_kernelEPKfS1_Pfii,@"STO_CUDA_ENTRY STV_DEFAULT"
_ZN4ch0819ai_optimized_kernelEPKfS1_Pfii:
.text._ZN4ch0819ai_optimized_kernelEPKfS1_Pfii:
[----:B------:R-:W-:Y:S01]  /*0000*/  LDC R1, c[0x0][0x37c] ;  /* 0x0000df00ff017b82 */ /* 0x000fe20000000800 */
[----:B------:R-:W0:Y:S01]  /*0010*/  S2R R6, SR_TID.X ;  /* 0x0000000000067919 */ /* 0x000e220000002100 */
[----:B------:R-:W0:Y:S01]  /*0020*/  LDCU UR9, c[0x0][0x39c] ;  /* 0x00007380ff0977ac */ /* 0x000e220008000800 */
[----:B------:R-:W-:Y:S01]  /*0030*/  BSSY.RECONVERGENT B0, `(.L_x_0) ;  /* 0x0000011000007945 */ /* 0x000fe20003800200 */
[----:B------:R-:W1:Y:S01]  /*0040*/  LDCU.64 UR10, c[0x0][0x358] ;  /* 0x00006b00ff0a77ac */ /* 0x000e620008000a00 */
[----:B0-----:R-:W-:-:S13]  /*0050*/  ISETP.GE.AND P0, PT, R6, UR9, PT ;  /* 0x0000000906007c0c */ /* 0x001fda000bf06270 */
[----:B-1----:R-:W-:Y:S05]  /*0060*/  @P0 BRA `(.L_x_1) ;  /* 0x0000000000340947 */ /* 0x002fea0003800000 */
[----:B------:R-:W0:Y:S01]  /*0070*/  S2R R3, SR_CgaCtaId ;  /* 0x0000000000037919 */ /* 0x000e220000008800 */
[----:B------:R-:W1:Y:S01]  /*0080*/  LDC R8, c[0x0][0x360] ;  /* 0x0000d800ff087b82 */ /* 0x000e620000000800 */
[----:B------:R-:W-:Y:S02]  /*0090*/  MOV R0, 0x400 ;  /* 0x0000040000007802 */ /* 0x000fe40000000f00 */
[----:B------:R-:W-:-:S05]  /*00a0*/  MOV R7, R6 ;  /* 0x0000000600077202 */ /* 0x000fca0000000f00 */
[----:B------:R-:W2:Y:S01]  /*00b0*/  LDC.64 R4, c[0x0][0x388] ;  /* 0x0000e200ff047b82 */ /* 0x000ea20000000a00 */
[----:B0-----:R-:W-:-:S07]  /*00c0*/  LEA R0, R3, R0, 0x18 ;  /* 0x0000000003007211 */ /* 0x001fce00078ec0ff */
.L_x_2:
[----:B0-2---:R-:W-:-:S06]  /*00d0*/  IMAD.WIDE R2, R7, 0x4, R4 ;  /* 0x0000000407027825 */ /* 0x005fcc00078e0204 */
[----:B------:R-:W2:Y:S01]  /*00e0*/  LDG.E.CONSTANT R2, desc[UR10][R2.64] ;  /* 0x0000000a02027981 */ /* 0x000ea2000c1e9900 */
[----:B------:R-:W-:Y:S02]  /*00f0*/  LEA R9, R7, R0, 0x2 ;  /* 0x0000000007097211 */ /* 0x000fe400078e10ff */
[----:B-1----:R-:W-:-:S04]  /*0100*/  IADD3 R7, PT, PT, R8, R7, RZ ;  /* 0x0000000708077210 */ /* 0x002fc80007ffe0ff */
[----:B------:R-:W-:Y:S01]  /*0110*/  ISETP.GE.AND P0, PT, R7, UR9, PT ;  /* 0x0000000907007c0c */ /* 0x000fe2000bf06270 */
[----:B--2---:R0:W-:-:S12]  /*0120*/  STS [R9], R2 ;  /* 0x0000000209007388 */ /* 0x0041d80000000800 */
[----:B------:R-:W-:Y:S05]  /*0130*/  @!P0 BRA `(.L_x_2) ;  /* 0xfffffffc00e48947 */ /* 0x000fea000383ffff */
.L_x_1:
[----:B------:R-:W-:Y:S05]  /*0140*/  BSYNC.RECONVERGENT B0 ;  /* 0x0000000000007941 */ /* 0x000fea0003800200 */
.L_x_0:
[----:B------:R-:W0:Y:S01]  /*0150*/  S2UR UR4, SR_CTAID.X ;  /* 0x00000000000479c3 */ /* 0x000e220000002500 */
[----:B------:R-:W1:Y:S07]  /*0160*/  LDCU UR5, c[0x0][0x398] ;  /* 0x00007300ff0577ac */ /* 0x000e6e0008000800 */
[----:B------:R-:W0:Y:S02]  /*0170*/  LDC R3, c[0x0][0x360] ;  /* 0x0000d800ff037b82 */ /* 0x000e240000000800 */
[----:B0-----:R-:W-:-:S06]  /*0180*/  IMAD R2, R3, UR4, R6 ;  /* 0x0000000403027c24 */ /* 0x001fcc000f8e0206 */
[----:B------:R-:W-:Y:S01]  /*0190*/  BAR.SYNC.DEFER_BLOCKING 0x0 ;  /* 0x0000000000007b1d */ /* 0x000fe20000010000 */
[----:B-1----:R-:W-:-:S13]  /*01a0*/  ISETP.GE.AND P0, PT, R2, UR5, PT ;  /* 0x0000000502007c0c */ /* 0x002fda000bf06270 */
[----:B------:R-:W-:Y:S05]  /*01b0*/  @P0 EXIT ;  /* 0x000000000000094d */ /* 0x000fea0003800000 */
[----:B------:R-:W-:Y:S01]  /*01c0*/  UISETP.GE.AND UP0, UPT, UR9, 0x4, UPT ;  /* 0x000000040900788c */ /* 0x000fe2000bf06270 */
[----:B------:R-:W-:Y:S01]  /*01d0*/  HFMA2 R3, -RZ, RZ, 0, 0 ;  /* 0x00000000ff037431 */ /* 0x000fe200000001ff */
[----:B------:R-:W-:-:S04]  /*01e0*/  USHF.R.S32.HI UR4, URZ, 0x1f, UR9 ;  /* 0x0000001fff047899 */ /* 0x000fc80008011409 */
[----:B------:R-:W-:-:S04]  /*01f0*/  ULEA.HI UR4, UR4, UR9, URZ, 0x2 ;  /* 0x0000000904047291 */ /* 0x000fc8000f8f10ff */
[----:B------:R-:W-:Y:S01]  /*0200*/  USHF.R.S32.HI UR4, URZ, 0x2, UR4 ;  /* 0x00000002ff047899 */ /* 0x000fe20008011404 */
[----:B------:R-:W-:Y:S11]  /*0210*/  BRA.U !UP0, `(.L_x_3) ;  /* 0x00000005084c7547 */ /* 0x000ff6000b800000 */
[----:B------:R-:W-:Y:S01]  /*0220*/  UIADD3 UR6, UPT, UPT, UR4, -0x1, URZ ;  /* 0xffffffff04067890 */ /* 0x000fe2000fffe0ff */
[----:B------:R-:W-:Y:S01]  /*0230*/  MOV R3, RZ ;  /* 0x000000ff00037202 */ /* 0x000fe20000000f00 */
[----:B------:R-:W-:Y:S01]  /*0240*/  ULOP3.LUT UR5, UR4, 0x3, URZ, 0xc0, !UPT ;  /* 0x0000000304057892 */ /* 0x000fe2000f8ec0ff */
[----:B------:R-:W-:Y:S01]  /*0250*/  MOV R0, RZ ;  /* 0x000000ff00007202 */ /* 0x000fe20000000f00 */
[----:B------:R-:W-:Y:S01]  /*0260*/  UISETP.GE.U32.AND UP1, UPT, UR6, 0x3, UPT ;  /* 0x000000030600788c */ /* 0x000fe2000bf26070 */
[----:B------:R-:W-:Y:S02]  /*0270*/  MOV R10, RZ ;  /* 0x000000ff000a7202 */ /* 0x000fe40000000f00 */
[----:B------:R-:W-:Y:S01]  /*0280*/  CS2R R8, SRZ ;  /* 0x0000000000087805 */ /* 0x000fe2000001ff00 */
[----:B------:R-:W-:-:S05]  /*0290*/  UISETP.NE.AND UP0, UPT, UR5, URZ, UPT ;  /* 0x000000ff0500728c */ /* 0x000fca000bf05270 */
[----:B------:R-:W-:Y:S06]  /*02a0*/  BRA.U !UP1, `(.L_x_4) ;  /* 0x0000000109b07547 */ /* 0x000fec000b800000 */
[----:B------:R-:W0:Y:S01]  /*02b0*/  LDCU.64 UR12, c[0x0][0x380] ;  /* 0x00007000ff0c77ac */ /* 0x000e220008000a00 */
[----:B------:R-:W1:Y:S01]  /*02c0*/  S2UR UR7, SR_CgaCtaId ;  /* 0x00000000000779c3 */ /* 0x000e620000008800 */
[----:B------:R-:W-:Y:S01]  /*02d0*/  IMAD.WIDE R4, R2, UR9, RZ ;  /* 0x0000000902047c25 */ /* 0x000fe2000f8e02ff */
[----:B------:R-:W-:Y:S01]  /*02e0*/  MOV R3, RZ ;  /* 0x000000ff00037202 */ /* 0x000fe20000000f00 */
[----:B------:R-:W-:Y:S01]  /*02f0*/  ULOP3.LUT UR8, UR4, 0x1ffffffc, URZ, 0xc0, !UPT ;  /* 0x1ffffffc04087892 */ /* 0x000fe2000f8ec0ff */
[----:B------:R-:W-:-:S05]  /*0300*/  UMOV UR6, 0x400 ;  /* 0x0000040000067882 */ /* 0x000fca0000000000 */
[----:B------:R-:W-:Y:S02]  /*0310*/  MOV R0, UR8 ;  /* 0x0000000800007c02 */ /* 0x000fe40008000f00 */
[----:B0-----:R-:W-:-:S04]  /*0320*/  LEA R28, P0, R4, UR12, 0x2 ;  /* 0x0000000c041c7c11 */ /* 0x001fc8000f8010ff */
[----:B------:R-:W-:Y:S02]  /*0330*/  IADD3 R28, P1, PT, R28, 0x20, RZ ;  /* 0x000000201c1c7810 */ /* 0x000fe40007f3e0ff */
[----:B------:R-:W-:Y:S01]  /*0340*/  LEA.HI.X R4, R4, UR13, R5, 0x2, P0 ;  /* 0x0000000d04047c11 */ /* 0x000fe200080f1405 */
[----:B-1----:R-:W-:Y:S02]  /*0350*/  ULEA UR6, UR7, UR6, 0x18 ;  /* 0x0000000607067291 */ /* 0x002fe4000f8ec0ff */
[----:B------:R-:W-:Y:S01]  /*0360*/  UIADD3 UR7, UPT, UPT, -UR8, URZ, URZ ;  /* 0x000000ff08077290 */ /* 0x000fe2000fffe1ff */
[----:B------:R-:W-:Y:S01]  /*0370*/  IADD3.X R29, PT, PT, RZ, R4, RZ, P1, !PT ;  /* 0x00000004ff1d7210 */ /* 0x000fe20000ffe4ff */
[----:B------:R-:W-:-:S12]  /*0380*/  UIADD3 UR6, UPT, UPT, UR6, 0x20, URZ ;  /* 0x0000002006067890 */ /* 0x000fd8000fffe0ff */
.L_x_5:
[----:B------:R-:W2:Y:S04]  /*0390*/  LDG.E.128.CONSTANT R20, desc[UR10][R28.64+-0x20] ;  /* 0xffffe00a1c147981 */ /* 0x000ea8000c1e9d00 */
[----:B------:R-:W3:Y:S04]  /*03a0*/  LDG.E.128.CONSTANT R4, desc[UR10][R28.64+-0x10] ;  /* 0xfffff00a1c047981 */ /* 0x000ee8000c1e9d00 */
[----:B------:R-:W4:Y:S04]  /*03b0*/  LDG.E.128.CONSTANT R12, desc[UR10][R28.64] ;  /* 0x0000000a1c0c7981 */ /* 0x000f28000c1e9d00 */
[----:B------:R0:W5:Y:S01]  /*03c0*/  LDG.E.128.CONSTANT R16, desc[UR10][R28.64+0x10] ;  /* 0x0000100a1c107981 */ /* 0x000162000c1e9d00 */
[----:B------:R-:W-:-:S03]  /*03d0*/  UIADD3 UR7, UPT, UPT, UR7, 0x4, URZ ;  /* 0x0000000407077890 */ /* 0x000fc6000fffe0ff */
[----:B------:R-:W2:Y:S01]  /*03e0*/  LDS.128 R24, [UR6+-0x20] ;  /* 0xffffe006ff187984 */ /* 0x000ea20008000c00 */
[----:B------:R-:W-:Y:S01]  /*03f0*/  UISETP.NE.AND UP1, UPT, UR7, URZ, UPT ;  /* 0x000000ff0700728c */ /* 0x000fe2000bf25270 */
[----:B0-----:R-:W-:-:S04]  /*0400*/  IADD3 R28, P0, PT, R28, 0x40, RZ ;  /* 0x000000401c1c7810 */ /* 0x001fc80007f1e0ff */
[----:B------:R-:W-:Y:S01]  /*0410*/  IADD3.X R29, PT, PT, RZ, R29, RZ, P0, !PT ;  /* 0x0000001dff1d7210 */ /* 0x000fe200007fe4ff */
[----:B--2---:R-:W-:Y:S01]  /*0420*/  FFMA R20, R20, R24, R8 ;  /* 0x0000001814147223 */ /* 0x004fe20000000008 */
[----:B------:R-:W-:Y:S01]  /*0430*/  FFMA R25, R21, R25, R9 ;  /* 0x0000001915197223 */ /* 0x000fe20000000009 */
[----:B------:R-:W-:Y:S01]  /*0440*/  FFMA R26, R22, R26, R10 ;  /* 0x0000001a161a7223 */ /* 0x000fe2000000000a */
[----:B------:R-:W-:Y:S01]  /*0450*/  FFMA R3, R23, R27, R3 ;  /* 0x0000001b17037223 */ /* 0x000fe20000000003 */
[----:B------:R-:W3:Y:S02]  /*0460*/  LDS.128 R8, [UR6+-0x10] ;  /* 0xfffff006ff087984 */ /* 0x000ee40008000c00 */
[----:B---3--:R-:W-:Y:S01]  /*0470*/  FFMA R4, R4, R8, R20 ;  /* 0x0000000804047223 */ /* 0x008fe20000000014 */
[----:B------:R-:W-:Y:S01]  /*0480*/  FFMA R8, R5, R9, R25 ;  /* 0x0000000905087223 */ /* 0x000fe20000000019 */
[----:B------:R-:W4:Y:S01]  /*0490*/  LDS.128 R20, [UR6] ;  /* 0x00000006ff147984 */ /* 0x000f220008000c00 */
[----:B------:R-:W-:Y:S01]  /*04a0*/  FFMA R5, R6, R10, R26 ;  /* 0x0000000a06057223 */ /* 0x000fe2000000001a */
[----:B------:R-:W-:-:S02]  /*04b0*/  FFMA R6, R7, R11, R3 ;  /* 0x0000000b07067223 */ /* 0x000fc40000000003 */
[----:B------:R-:W5:Y:S01]  /*04c0*/  LDS.128 R24, [UR6+0x10] ;  /* 0x00001006ff187984 */ /* 0x000f620008000c00 */
[----:B------:R-:W-:Y:S01]  /*04d0*/  UIADD3 UR6, UPT, UPT, UR6, 0x40, URZ ;  /* 0x0000004006067890 */ /* 0x000fe2000fffe0ff */
[----:B----4-:R-:W-:Y:S01]  /*04e0*/  FFMA R3, R12, R20, R4 ;  /* 0x000000140c037223 */ /* 0x010fe20000000004 */
[----:B------:R-:W-:Y:S01]  /*04f0*/  FFMA R4, R13, R21, R8 ;  /* 0x000000150d047223 */ /* 0x000fe20000000008 */
[----:B------:R-:W-:Y:S01]  /*0500*/  FFMA R5, R14, R22, R5 ;  /* 0x000000160e057223 */ /* 0x000fe20000000005 */
[----:B------:R-:W-:Y:S01]  /*0510*/  FFMA R6, R15, R23, R6 ;  /* 0x000000170f067223 */ /* 0x000fe20000000006 */
[----:B-----5:R-:W-:Y:S01]  /*0520*/  FFMA R8, R16, R24, R3 ;  /* 0x0000001810087223 */ /* 0x020fe20000000003 */
[----:B------:R-:W-:Y:S01]  /*0530*/  FFMA R9, R17, R25, R4 ;  /* 0x0000001911097223 */ /* 0x000fe20000000004 */
[----:B------:R-:W-:Y:S01]  /*0540*/  FFMA R10, R18, R26, R5 ;  /* 0x0000001a120a7223 */ /* 0x000fe20000000005 */
[----:B------:R-:W-:Y:S01]  /*0550*/  FFMA R3, R19, R27, R6 ;  /* 0x0000001b13037223 */ /* 0x000fe20000000006 */
[----:B------:R-:W-:Y:S06]  /*0560*/  BRA.U UP1, `(.L_x_5) ;  /* 0xfffffffd01887547 */ /* 0x000fec000b83ffff */
.L_x_4:
[----:B------:R-:W-:Y:S05]  /*0570*/  BRA.U !UP0, `(.L_x_6) ;  /* 0x0000000108687547 */ /* 0x000fea000b800000 */
[----:B------:R-:W0:Y:S01]  /*0580*/  S2R R7, SR_CgaCtaId ;  /* 0x0000000000077919 */ /* 0x000e220000008800 */
[----:B------:R-:W1:Y:S01]  /*0590*/  LDCU.64 UR6, c[0x0][0x380] ;  /* 0x00007000ff0677ac */ /* 0x000e620008000a00 */
[----:B------:R-:W-:Y:S01]  /*05a0*/  IMAD.WIDE R4, R2, UR9, RZ ;  /* 0x0000000902047c25 */ /* 0x000fe2000f8e02ff */
[----:B------:R-:W-:Y:S01]  /*05b0*/  MOV R6, 0x400 ;  /* 0x0000040000067802 */ /* 0x000fe20000000f00 */
[----:B------:R-:W-:-:S03]  /*05c0*/  UIADD3 UR5, UPT, UPT, -UR5, URZ, URZ ;  /* 0x000000ff05057290 */ /* 0x000fc6000fffe1ff */
[C---:B------:R-:W-:Y:S02]  /*05d0*/  SHF.L.U64.HI R5, R4.reuse, 0x2, R5 ;  /* 0x0000000204057819 */ /* 0x040fe40000010205 */
[----:B------:R-:W-:-:S05]  /*05e0*/  SHF.L.U32 R4, R4, 0x2, RZ ;  /* 0x0000000204047819 */ /* 0x000fca00000006ff */
[----:B------:R-:W-:-:S03]  /*05f0*/  IMAD.WIDE.U32 R4, R0, 0x10, R4 ;  /* 0x0000001000047825 */ /* 0x000fc600078e0004 */
[----:B-1----:R-:W-:-:S04]  /*0600*/  IADD3 R11, P0, PT, R4, UR6, RZ ;  /* 0x00000006040b7c10 */ /* 0x002fc8000ff1e0ff */
[----:B------:R-:W-:Y:S02]  /*0610*/  IADD3.X R16, PT, PT, R5, UR7, RZ, P0, !PT ;  /* 0x0000000705107c10 */ /* 0x000fe400087fe4ff */
[----:B0-----:R-:W-:-:S04]  /*0620*/  LEA R7, R7, R6, 0x18 ;  /* 0x0000000607077211 */ /* 0x001fc800078ec0ff */
[----:B------:R-:W-:-:S07]  /*0630*/  LEA R0, R0, R7, 0x4 ;  /* 0x0000000700007211 */ /* 0x000fce00078e20ff */
.L_x_7:
[----:B------:R-:W-:Y:S01]  /*0640*/  MOV R4, R11 ;  /* 0x0000000b00047202 */ /* 0x000fe20000000f00 */
[----:B------:R0:W1:Y:S01]  /*0650*/  LDS.128 R12, [R0] ;  /* 0x00000000000c7984 */ /* 0x0000620000000c00 */
[----:B------:R-:W-:-:S06]  /*0660*/  MOV R5, R16 ;  /* 0x0000001000057202 */ /* 0x000fcc0000000f00 */
[----:B------:R-:W1:Y:S01]  /*0670*/  LDG.E.128.CONSTANT R4, desc[UR10][R4.64] ;  /* 0x0000000a04047981 */ /* 0x000e62000c1e9d00 */
[----:B------:R-:W-:Y:S01]  /*0680*/  UIADD3 UR5, UPT, UPT, UR5, 0x1, URZ ;  /* 0x0000000105057890 */ /* 0x000fe2000fffe0ff */
[----:B------:R-:W-:Y:S02]  /*0690*/  IADD3 R11, P0, PT, R11, 0x10, RZ ;  /* 0x000000100b0b7810 */ /* 0x000fe40007f1e0ff */
[----:B0-----:R-:W-:Y:S01]  /*06a0*/  IADD3 R0, PT, PT, R0, 0x10, RZ ;  /* 0x0000001000007810 */ /* 0x001fe20007ffe0ff */
[----:B------:R-:W-:Y:S01]  /*06b0*/  UISETP.NE.AND UP0, UPT, UR5, URZ, UPT ;  /* 0x000000ff0500728c */ /* 0x000fe2000bf05270 */
[----:B------:R-:W-:Y:S01]  /*06c0*/  IADD3.X R16, PT, PT, RZ, R16, RZ, P0, !PT ;  /* 0x00000010ff107210 */ /* 0x000fe200007fe4ff */
[----:B-1----:R-:W-:Y:S01]  /*06d0*/  FFMA R8, R4, R12, R8 ;  /* 0x0000000c04087223 */ /* 0x002fe20000000008 */
[----:B------:R-:W-:Y:S01]  /*06e0*/  FFMA R9, R5, R13, R9 ;  /* 0x0000000d05097223 */ /* 0x000fe20000000009 */
[----:B------:R-:W-:Y:S01]  /*06f0*/  FFMA R10, R6, R14, R10 ;  /* 0x0000000e060a7223 */ /* 0x000fe2000000000a */
[----:B------:R-:W-:-:S04]  /*0700*/  FFMA R3, R7, R15, R3 ;  /* 0x0000000f07037223 */ /* 0x000fc80000000003 */
[----:B------:R-:W-:Y:S05]  /*0710*/  BRA.U UP0, `(.L_x_7) ;  /* 0xfffffffd00c87547 */ /* 0x000fea000b83ffff */
.L_x_6:
[----:B------:R-:W-:-:S04]  /*0720*/  FADD R9, R8, R9 ;  /* 0x0000000908097221 */ /* 0x000fc80000000000 */
[----:B------:R-:W-:-:S04]  /*0730*/  FADD R10, R9, R10 ;  /* 0x0000000a090a7221 */ /* 0x000fc80000000000 */
[----:B------:R-:W-:-:S07]  /*0740*/  FADD R3, R10, R3 ;  /* 0x000000030a037221 */ /* 0x000fce0000000000 */
.L_x_3:
[----:B------:R-:W-:-:S09]  /*0750*/  ULOP3.LUT UP0, UR5, UR9, 0x3, URZ, 0xc0, !UPT ;  /* 0x0000000309057892 */ /* 0x000fd2000f80c0ff */
[----:B------:R-:W-:Y:S05]  /*0760*/  BRA.U !UP0, `(.L_x_8) ;  /* 0x0000000508147547 */ /* 0x000fea000b800000 */
[----:B------:R-:W0:Y:S01]  /*0770*/  S2UR UR7, SR_CgaCtaId ;  /* 0x00000000000779c3 */ /* 0x000e220000008800 */
[----:B------:R-:W1:Y:S01]  /*0780*/  LDCU.64 UR12, c[0x0][0x380] ;  /* 0x00007000ff0c77ac */ /* 0x000e620008000a00 */
[----:B------:R-:W-:Y:S01]  /*0790*/  IMAD.WIDE R6, R2, UR9, RZ ;  /* 0x0000000902067c25 */ /* 0x000fe2000f8e02ff */
[----:B------:R-:W-:Y:S02]  /*07a0*/  UIADD3 UR5, UPT, UPT, -UR5, URZ, URZ ;  /* 0x000000ff05057290 */ /* 0x000fe4000fffe1ff */
[----:B------:R-:W-:Y:S02]  /*07b0*/  USHF.L.U32 UR8, UR4, 0x2, URZ ;  /* 0x0000000204087899 */ /* 0x000fe400080006ff */
[----:B------:R-:W-:Y:S01]  /*07c0*/  UISETP.GE.AND UP0, UPT, UR5, URZ, UPT ;  /* 0x000000ff0500728c */ /* 0x000fe2000bf06270 */
[----:B------:R-:W-:Y:S01]  /*07d0*/  UMOV UR6, 0x400 ;  /* 0x0000040000067882 */ /* 0x000fe20000000000 */
[----:B-1----:R-:W-:-:S04]  /*07e0*/  LEA R4, P0, R6, UR12, 0x2 ;  /* 0x0000000c06047c11 */ /* 0x002fc8000f8010ff */
[----:B------:R-:W-:Y:S01]  /*07f0*/  LEA.HI.X R5, R6, UR13, R7, 0x2, P0 ;  /* 0x0000000d06057c11 */ /* 0x000fe200080f1407 */
[----:B0-----:R-:W-:Y:S01]  /*0800*/  ULEA UR6, UR7, UR6, 0x18 ;  /* 0x0000000607067291 */ /* 0x001fe2000f8ec0ff */
[----:B------:R-:W-:-:S03]  /*0810*/  MOV R7, UR8 ;  /* 0x0000000800077c02 */ /* 0x000fc60008000f00 */
[----:B------:R-:W-:Y:S01]  /*0820*/  ULEA UR4, UR4, UR6, 0x4 ;  /* 0x0000000604047291 */ /* 0x000fe2000f8e20ff */
[----:B------:R-:W-:Y:S11]  /*0830*/  BRA.U UP0, `(.L_x_9) ;  /* 0x0000000100bc7547 */ /* 0x000ff6000b800000 */
[----:B------:R-:W-:Y:S02]  /*0840*/  UIADD3 UR6, UPT, UPT, -UR5, URZ, URZ ;  /* 0x000000ff05067290 */ /* 0x000fe4000fffe1ff */
[----:B------:R-:W-:Y:S02]  /*0850*/  UPLOP3.LUT UP0, UPT, UPT, UPT, UPT, 0x80, 0x8 ;  /* 0x000000000008789c */ /* 0x000fe40003f0f070 */
[----:B------:R-:W-:-:S09]  /*0860*/  UISETP.GT.AND UP1, UPT, UR6, 0x3, UPT ;  /* 0x000000030600788c */ /* 0x000fd2000bf24270 */
[----:B------:R-:W-:Y:S05]  /*0870*/  BRA.U !UP1, `(.L_x_10) ;  /* 0x0000000109647547 */ /* 0x000fea000b800000 */
[----:B------:R-:W-:-:S11]  /*0880*/  UPLOP3.LUT UP0, UPT, UPT, UPT, UPT, 0x40, 0x4 ;  /* 0x000000000004789c */ /* 0x000fd60003f0e870 */
.L_x_11:
[C---:B------:R-:W-:Y:S01]  /*0890*/  IADD3 R11, PT, PT, R7.reuse, 0x1, RZ ;  /* 0x00000001070b7810 */ /* 0x040fe20007ffe0ff */
[C-C-:B------:R-:W-:Y:S01]  /*08a0*/  IMAD.WIDE R8, R7.reuse, 0x4, R4.reuse ;  /* 0x0000000407087825 */ /* 0x140fe200078e0204 */
[----:B------:R-:W-:Y:S01]  /*08b0*/  IADD3 R13, PT, PT, R7, 0x2, RZ ;  /* 0x00000002070d7810 */ /* 0x000fe20007ffe0ff */
[----:B------:R-:W0:Y:S02]  /*08c0*/  LDS R0, [UR4] ;  /* 0x00000004ff007984 */ /* 0x000e240008000800 */
[--C-:B------:R-:W-:Y:S01]  /*08d0*/  IMAD.WIDE R10, R11, 0x4, R4.reuse ;  /* 0x000000040b0a7825 */ /* 0x100fe200078e0204 */
[----:B------:R-:W-:Y:S01]  /*08e0*/  IADD3 R15, PT, PT, R7, 0x3, RZ ;  /* 0x00000003070f7810 */ /* 0x000fe20007ffe0ff */
[----:B------:R-:W0:Y:S02]  /*08f0*/  LDG.E.CONSTANT R8, desc[UR10][R8.64] ;  /* 0x0000000a08087981 */ /* 0x000e24000c1e9900 */
[--C-:B------:R-:W-:Y:S02]  /*0900*/  IMAD.WIDE R12, R13, 0x4, R4.reuse ;  /* 0x000000040d0c7825 */ /* 0x100fe400078e0204 */
[----:B------:R-:W2:Y:S02]  /*0910*/  LDG.E.CONSTANT R11, desc[UR10][R10.64] ;  /* 0x0000000a0a0b7981 */ /* 0x000ea4000c1e9900 */
[----:B------:R-:W-:-:S02]  /*0920*/  IMAD.WIDE R14, R15, 0x4, R4 ;  /* 0x000000040f0e7825 */ /* 0x000fc400078e0204 */
[----:B------:R-:W3:Y:S04]  /*0930*/  LDG.E.CONSTANT R13, desc[UR10][R12.64] ;  /* 0x0000000a0c0d7981 */ /* 0x000ee8000c1e9900 */
[----:B------:R-:W4:Y:S01]  /*0940*/  LDG.E.CONSTANT R15, desc[UR10][R14.64] ;  /* 0x0000000a0e0f7981 */ /* 0x000f22000c1e9900 */
[----:B------:R-:W-:Y:S01]  /*0950*/  UIADD3 UR5, UPT, UPT, UR5, 0x4, URZ ;  /* 0x0000000405057890 */ /* 0x000fe2000fffe0ff */
[----:B------:R-:W-:Y:S02]  /*0960*/  IADD3 R7, PT, PT, R7, 0x4, RZ ;  /* 0x0000000407077810 */ /* 0x000fe40007ffe0ff */
[----:B------:R-:W2:Y:S01]  /*0970*/  LDS R6, [UR4+0x4] ;  /* 0x00000404ff067984 */ /* 0x000ea20008000800 */
[----:B------:R-:W-:-:S03]  /*0980*/  UISETP.GE.AND UP1, UPT, UR5, -0x3, UPT ;  /* 0xfffffffd0500788c */ /* 0x000fc6000bf26270 */
[----:B------:R-:W3:Y:S04]  /*0990*/  LDS R16, [UR4+0x8] ;  /* 0x00000804ff107984 */ /* 0x000ee80008000800 */
[----:B------:R-:W4:Y:S01]  /*09a0*/  LDS R17, [UR4+0xc] ;  /* 0x00000c04ff117984 */ /* 0x000f220008000800 */
[----:B------:R-:W-:Y:S01]  /*09b0*/  UIADD3 UR4, UPT, UPT, UR4, 0x10, URZ ;  /* 0x0000001004047890 */ /* 0x000fe2000fffe0ff */
[----:B0-----:R-:W-:-:S04]  /*09c0*/  FFMA R0, R8, R0, R3 ;  /* 0x0000000008007223 */ /* 0x001fc80000000003 */
[----:B--2---:R-:W-:-:S04]  /*09d0*/  FFMA R0, R11, R6, R0 ;  /* 0x000000060b007223 */ /* 0x004fc80000000000 */
[----:B---3--:R-:W-:-:S04]  /*09e0*/  FFMA R0, R13, R16, R0 ;  /* 0x000000100d007223 */ /* 0x008fc80000000000 */
[----:B----4-:R-:W-:Y:S01]  /*09f0*/  FFMA R3, R15, R17, R0 ;  /* 0x000000110f037223 */ /* 0x010fe20000000000 */
[----:B------:R-:W-:Y:S06]  /*0a00*/  BRA.U !UP1, `(.L_x_11) ;  /* 0xfffffffd09a07547 */ /* 0x000fec000b83ffff */
.L_x_10:
[----:B------:R-:W-:-:S04]  /*0a10*/  UIADD3 UR6, UPT, UPT, -UR5, URZ, URZ ;  /* 0x000000ff05067290 */ /* 0x000fc8000fffe1ff */
[----:B------:R-:W-:-:S09]  /*0a20*/  UISETP.GT.AND UP1, UPT, UR6, 0x1, UPT ;  /* 0x000000010600788c */ /* 0x000fd2000bf24270 */
[----:B------:R-:W-:Y:S05]  /*0a30*/  BRA.U !UP1, `(.L_x_12) ;  /* 0x0000000109347547 */ /* 0x000fea000b800000 */
[C---:B------:R-:W-:Y:S01]  /*0a40*/  IADD3 R11, PT, PT, R7.reuse, 0x1, RZ ;  /* 0x00000001070b7810 */ /* 0x040fe20007ffe0ff */
[--C-:B------:R-:W-:Y:S01]  /*0a50*/  IMAD.WIDE R8, R7, 0x4, R4.reuse ;  /* 0x0000000407087825 */ /* 0x100fe200078e0204 */
[----:B------:R-:W0:Y:S03]  /*0a60*/  LDS R0, [UR4] ;  /* 0x00000004ff007984 */ /* 0x000e260008000800 */
[----:B------:R-:W-:Y:S01]  /*0a70*/  IMAD.WIDE R10, R11, 0x4, R4 ;  /* 0x000000040b0a7825 */ /* 0x000fe200078e0204 */
[----:B------:R-:W1:Y:S04]  /*0a80*/  LDS R6, [UR4+0x4] ;  /* 0x00000404ff067984 */ /* 0x000e680008000800 */
[----:B------:R-:W0:Y:S04]  /*0a90*/  LDG.E.CONSTANT R8, desc[UR10][R8.64] ;  /* 0x0000000a08087981 */ /* 0x000e28000c1e9900 */
[----:B------:R-:W1:Y:S01]  /*0aa0*/  LDG.E.CONSTANT R11, desc[UR10][R10.64] ;  /* 0x0000000a0a0b7981 */ /* 0x000e62000c1e9900 */
[----:B------:R-:W-:Y:S01]  /*0ab0*/  IADD3 R7, PT, PT, R7, 0x2, RZ ;  /* 0x0000000207077810 */ /* 0x000fe20007ffe0ff */
[----:B------:R-:W-:-:S02]  /*0ac0*/  UIADD3 UR5, UPT, UPT, UR5, 0x2, URZ ;  /* 0x0000000205057890 */ /* 0x000fc4000fffe0ff */
[----:B------:R-:W-:Y:S02]  /*0ad0*/  UIADD3 UR4, UPT, UPT, UR4, 0x8, URZ ;  /* 0x0000000804047890 */ /* 0x000fe4000fffe0ff */
[----:B------:R-:W-:Y:S01]  /*0ae0*/  UPLOP3.LUT UP0, UPT, UPT, UPT, UPT, 0x40, 0x4 ;  /* 0x000000000004789c */ /* 0x000fe20003f0e870 */
[----:B0-----:R-:W-:-:S04]  /*0af0*/  FFMA R0, R8, R0, R3 ;  /* 0x0000000008007223 */ /* 0x001fc80000000003 */
[----:B-1----:R-:W-:-:S07]  /*0b00*/  FFMA R3, R11, R6, R0 ;  /* 0x000000060b037223 */ /* 0x002fce0000000000 */
.L_x_12:
[----:B------:R-:W-:-:S09]  /*0b10*/  UISETP.NE.OR UP0, UPT, UR5, URZ, UP0 ;  /* 0x000000ff0500728c */ /* 0x000fd20008705670 */
[----:B------:R-:W-:Y:S05]  /*0b20*/  BRA.U !UP0, `(.L_x_8) ;  /* 0x0000000108247547 */ /* 0x000fea000b800000 */
.L_x_9:
[C---:B------:R-:W-:Y:S01]  /*0b30*/  IMAD.WIDE R8, R7.reuse, 0x4, R4 ;  /* 0x0000000407087825 */ /* 0x040fe200078e0204 */
[----:B------:R-:W0:Y:S05]  /*0b40*/  LDS R0, [UR4] ;  /* 0x00000004ff007984 */ /* 0x000e2a0008000800 */
[----:B------:R-:W0:Y:S01]  /*0b50*/  LDG.E.CONSTANT R8, desc[UR10][R8.64] ;  /* 0x0000000a08087981 */ /* 0x000e22000c1e9900 */
[----:B------:R-:W-:Y:S01]  /*0b60*/  UIADD3 UR5, UPT, UPT, UR5, 0x1, URZ ;  /* 0x0000000105057890 */ /* 0x000fe2000fffe0ff */
[----:B------:R-:W-:Y:S01]  /*0b70*/  IADD3 R7, PT, PT, R7, 0x1, RZ ;  /* 0x0000000107077810 */ /* 0x000fe20007ffe0ff */
[----:B------:R-:W-:Y:S02]  /*0b80*/  UIADD3 UR4, UPT, UPT, UR4, 0x4, URZ ;  /* 0x0000000404047890 */ /* 0x000fe4000fffe0ff */
[----:B------:R-:W-:Y:S01]  /*0b90*/  UISETP.NE.AND UP0, UPT, UR5, URZ, UPT ;  /* 0x000000ff0500728c */ /* 0x000fe2000bf05270 */
[----:B0-----:R-:W-:-:S08]  /*0ba0*/  FFMA R3, R0, R8, R3 ;  /* 0x0000000800037223 */ /* 0x001fd00000000003 */
[----:B------:R-:W-:Y:S05]  /*0bb0*/  BRA.U UP0, `(.L_x_9) ;  /* 0xfffffffd00dc7547 */ /* 0x000fea000b83ffff */
.L_x_8:
[C---:B------:R-:W-:Y:S01]  /*0bc0*/  FMUL R0, |R3|.reuse, 2.8853900432586669922 ;  /* 0x4038aa3b03007820 */ /* 0x040fe20000400200 */
[----:B------:R-:W0:Y:S01]  /*0bd0*/  LDC.64 R4, c[0x0][0x390] ;  /* 0x0000e400ff047b82 */ /* 0x000e220000000a00 */
[----:B------:R-:W-:Y:S01]  /*0be0*/  MOV R8, 0x3c80f082 ;  /* 0x3c80f08200087802 */ /* 0x000fe20000000f00 */
[----:B------:R-:W-:Y:S02]  /*0bf0*/  HFMA2 R7, -RZ, RZ, 1.875, 0 ;  /* 0x3f800000ff077431 */ /* 0x000fe400000001ff */
[C---:B------:R-:W-:Y:S01]  /*0c00*/  FMUL R9, R3.reuse, R3 ;  /* 0x0000000303097220 */ /* 0x040fe20000400000 */
[C---:B------:R-:W-:Y:S01]  /*0c10*/  FSETP.GE.AND P1, PT, |R3|.reuse, 0.60000002384185791016, PT ;  /* 0x3f19999a0300780b */ /* 0x040fe20003f26200 */
[----:B------:R-:W1:Y:S01]  /*0c20*/  MUFU.EX2 R0, R0 ;  /* 0x0000000000007308 */ /* 0x000e620000000800 */
[----:B------:R-:W-:Y:S01]  /*0c30*/  FSETP.GE.AND P0, PT, |R3|, 9.010913848876953125, PT ;  /* 0x41102cb40300780b */ /* 0x000fe20003f06200 */
[----:B------:R-:W-:Y:S01]  /*0c40*/  FFMA R8, R9, R8, -0.052303962409496307373 ;  /* 0xbd563cae09087423 */ /* 0x000fe20000000008 */
[----:B-1----:R-:W-:-:S03]  /*0c50*/  FADD R6, R0, 1 ;  /* 0x3f80000000067421 */ /* 0x002fc60000000000 */
[----:B------:R-:W-:Y:S01]  /*0c60*/  FFMA R0, R9, R8, 0.1331529766321182251 ;  /* 0x3e08594109007423 */ /* 0x000fe20000000008 */
[----:B0-----:R-:W-:-:S04]  /*0c70*/  IMAD.WIDE R4, R2, 0x4, R4 ;  /* 0x0000000402047825 */ /* 0x001fc800078e0204 */
[C---:B------:R-:W-:Y:S01]  /*0c80*/  FFMA R0, R9.reuse, R0, -0.33332768082618713379 ;  /* 0xbeaaa9ed09007423 */ /* 0x040fe20000000000 */
[----:B------:R-:W0:Y:S03]  /*0c90*/  MUFU.RCP R6, R6 ;  /* 0x0000000600067308 */ /* 0x000e260000001000 */
[----:B------:R-:W-:Y:S01]  /*0ca0*/  FFMA R0, R9, R0, RZ ;  /* 0x0000000009007223 */ /* 0x000fe200000000ff */
[----:B0-----:R-:W-:-:S05]  /*0cb0*/  FFMA R7, R6, -2, R7 ;  /* 0xc000000006077823 */ /* 0x001fca0000000007 */
[----:B------:R-:W-:-:S04]  /*0cc0*/  FSEL R8, R7, 1, !P0 ;  /* 0x3f80000007087808 */ /* 0x000fc80004000000 */
[--C-:B------:R-:W-:Y:S01]  /*0cd0*/  LOP3.LUT R7, R8, 0x80000000, R3.reuse, 0xb8, !PT ;  /* 0x8000000008077812 */ /* 0x100fe200078eb803 */
[----:B------:R-:W-:-:S05]  /*0ce0*/  @!P1 FFMA R7, R0, R3, R3 ;  /* 0x0000000300079223 */ /* 0x000fca0000000003 */
[----:B------:R-:W-:Y:S01]  /*0cf0*/  STG.E desc[UR10][R4.64], R7 ;  /* 0x0000000704007986 */ /* 0x000fe2000c10190a */
[----:B------:R-:W-:Y:S05]  /*0d00*/  EXIT ;  /* 0x000000000000794d */ /* 0x000fea0003800000 */
.L_x_13:
[----:B------:R-:W-:-:S00]  /*0d10*/  BRA `(.L_x_13) ;  /* 0xfffffffc00fc7947 */ /* 0x000fc0000383ffff */
[----:B------:R-:W-:-:S00]  /*0d20*/  NOP ;  /* 0x0000000000007918 */ /* 0x000fc00000000000 */
        /* <DEDUP_REMOVED lines=13> */
.L_x_21:


//--------------------- .text._ZN4ch0818ai_baseline_kernelEPKfS1_Pfii --------------------------
	.section	.text._ZN4ch0818ai_baseline_kernelEPKfS1_Pfii,"ax",@progbits
	.align	128
        .global         _ZN4ch0818ai_baseline_kernelEPKfS1_Pfii
        .type           _ZN4ch0818ai_baseline_kernelEPKfS1_Pfii,@function
        .size           _ZN4ch0818ai_baseline_kernelEPKfS1_Pfii,(.L_x_22 - _ZN4ch0818ai_baseline_kernelEPKfS1_Pfii)
        .other          _ZN4ch0818ai_baseline_kernelEPKfS1_Pfii,@"STO_CUDA_ENTRY STV_DEFAULT"
_ZN4ch0818ai_baseline_kernelEPKfS1_Pfii:
.text._ZN4ch0818ai_baseline_kernelEPKfS1_Pfii:
[----:B------:R-:W-:Y:S01]  /*0000*/  LDC R1, c[0x0][0x37c] ;  /* 0x0000df00ff017b82 */ /* 0x000fe20000000800 */
[----:B------:R-:W0:Y:S07]  /*0010*/  S2R R3, SR_TID.X ;  /* 0x0000000000037919 */ /* 0x000e2e0000002100 */
[----:B------:R-:W0:Y:S01]  /*0020*/  S2UR UR4, SR_CTAID.X ;  /* 0x00000000000479c3 */ /* 0x000e220000002500 */
[----:B------:R-:W1:Y:S07]  /*0030*/  LDCU UR5, c[0x0][0x398] ;  /* 0x00007300ff0577ac */ /* 0x000e6e0008000800 */
[----:B------:R-:W0:Y:S02]  /*0040*/  LDC R8, c[0x0][0x360] ;  /* 0x0000d800ff087b82 */ /* 0x000e240000000800 */
[----:B0-----:R-:W-:-:S05]  /*0050*/  IMAD R8, R8, UR4, R3 ;  /* 0x0000000408087c24 */ /* 0x001fca000f8e0203 */
[----:B-1----:R-:W-:-:S13]  /*0060*/  ISETP.GE.AND P0, PT, R8, UR5, PT ;  /* 0x0000000508007c0c */ /* 0x002fda000bf06270 */
[----:B------:R-:W-:Y:S05]  /*0070*/  @P0 EXIT ;  /* 0x000000000000094d */ /* 0x000fea0003800000 */
[----:B------:R-:W0:Y:S01]  /*0080*/  LDCU UR6, c[0x0][0x39c] ;  /* 0x00007380ff0677ac */ /* 0x000e220008000800 */
[----:B------:R-:W-:Y:S01]  /*0090*/  HFMA2 R14, -RZ, RZ, 0, 0 ;  /* 0x00000000ff0e7431 */ /* 0x000fe200000001ff */
[----:B------:R-:W1:Y:S01]  /*00a0*/  LDCU.64 UR10, c[0x0][0x358] ;  /* 0x00006b00ff0a77ac */ /* 0x000e620008000a00 */
[----:B0-----:R-:W-:-:S09]  /*00b0*/  UISETP.GE.AND UP0, UPT, UR6, 0x1, UPT ;  /* 0x000000010600788c */ /* 0x001fd2000bf06270 */
[----:B-1----:R-:W-:Y:S05]  /*00c0*/  BRA.U !UP0, `(.L_x_14) ;  /* 0x0000000908807547 */ /* 0x002fea000b800000 */
[----:B------:R-:W-:Y:S01]  /*00d0*/  UISETP.GE.U32.AND UP1, UPT, UR6, 0x10, UPT ;  /* 0x000000100600788c */ /* 0x000fe2000bf26070 */
[----:B------:R-:W-:Y:S01]  /*00e0*/  MOV R14, RZ ;  /* 0x000000ff000e7202 */ /* 0x000fe20000000f00 */
[----:B------:R-:W-:Y:S01]  /*00f0*/  ULOP3.LUT UR7, UR6, 0xf, URZ, 0xc0, !UPT ;  /* 0x0000000f06077892 */ /* 0x000fe2000f8ec0ff */
[----:B------:R-:W-:Y:S01]  /*0100*/  MOV R9, RZ ;  /* 0x000000ff00097202 */ /* 0x000fe20000000f00 */
[----:B------:R-:W-:Y:S02]  /*0110*/  IMAD.WIDE R4, R8, UR6, RZ ;  /* 0x0000000608047c25 */ /* 0x000fe4000f8e02ff */
[----:B------:R-:W-:-:S03]  /*0120*/  UISETP.NE.AND UP0, UPT, UR7, URZ, UPT ;  /* 0x000000ff0700728c */ /* 0x000fc6000bf05270 */
[----:B------:R-:W-:Y:S08]  /*0130*/  BRA.U !UP1, `(.L_x_15) ;  /* 0x0000000509107547 */ /* 0x000ff0000b800000 */
[----:B------:R-:W0:Y:S01]  /*0140*/  LDCU.128 UR12, c[0x0][0x380] ;  /* 0x00007000ff0c77ac */ /* 0x000e220008000c00 */
[----:B------:R-:W-:Y:S01]  /*0150*/  MOV R14, RZ ;  /* 0x000000ff000e7202 */ /* 0x000fe20000000f00 */
[----:B------:R-:W-:-:S04]  /*0160*/  ULOP3.LUT UR8, UR6, 0x7ffffff0, URZ, 0xc0, !UPT ;  /* 0x7ffffff006087892 */ /* 0x000fc8000f8ec0ff */
[----:B------:R-:W-:Y:S02]  /*0170*/  UIADD3 UR9, UPT, UPT, -UR8, URZ, URZ ;  /* 0x000000ff08097290 */ /* 0x000fe4000fffe1ff */
[----:B------:R-:W-:Y:S01]  /*0180*/  MOV R9, UR8 ;  /* 0x0000000800097c02 */ /* 0x000fe20008000f00 */
[----:B0-----:R-:W-:Y:S01]  /*0190*/  UIADD3 UR4, UP1, UPT, UR14, 0x20, URZ ;  /* 0x000000200e047890 */ /* 0x001fe2000ff3e0ff */
[----:B------:R-:W-:-:S03]  /*01a0*/  LEA R2, P0, R4, UR12, 0x2 ;  /* 0x0000000c04027c11 */ /* 0x000fc6000f8010ff */
[----:B------:R-:W-:Y:S01]  /*01b0*/  UIADD3.X UR5, UPT, UPT, URZ, UR15, URZ, UP1, !UPT ;  /* 0x0000000fff057290 */ /* 0x000fe20008ffe4ff */
[----:B------:R-:W-:Y:S02]  /*01c0*/  LEA.HI.X R3, R4, UR13, R5, 0x2, P0 ;  /* 0x0000000d04037c11 */ /* 0x000fe400080f1405 */
[----:B------:R-:W-:Y:S02]  /*01d0*/  IADD3 R2, P0, PT, R2, 0x20, RZ ;  /* 0x0000002002027810 */ /* 0x000fe40007f1e0ff */
[----:B------:R-:W-:Y:S02]  /*01e0*/  MOV R6, UR4 ;  /* 0x0000000400067c02 */ /* 0x000fe40008000f00 */
[----:B------:R-:W-:Y:S02]  /*01f0*/  IADD3.X R3, PT, PT, RZ, R3, RZ, P0, !PT ;  /* 0x00000003ff037210 */ /* 0x000fe400007fe4ff */
[----:B------:R-:W-:-:S07]  /*0200*/  MOV R7, UR5 ;  /* 0x0000000500077c02 */ /* 0x000fce0008000f00 */
.L_x_16:
[----:B------:R-:W2:Y:S04]  /*0210*/  LDG.E.CONSTANT R17, desc[UR10][R2.64+-0x20] ;  /* 0xffffe00a02117981 */ /* 0x000ea8000c1e9900 */
[----:B------:R-:W2:Y:S04]  /*0220*/  LDG.E.CONSTANT R16, desc[UR10][R6.64+-0x20] ;  /* 0xffffe00a06107981 */ /* 0x000ea8000c1e9900 */
[----:B------:R-:W3:Y:S04]  /*0230*/  LDG.E.CONSTANT R19, desc[UR10][R2.64+-0x1c] ;  /* 0xffffe40a02137981 */ /* 0x000ee8000c1e9900 */
[----:B------:R-:W3:Y:S04]  /*0240*/  LDG.E.CONSTANT R24, desc[UR10][R6.64+-0x1c] ;  /* 0xffffe40a06187981 */ /* 0x000ee8000c1e9900 */
[----:B------:R-:W4:Y:S04]  /*0250*/  LDG.E.CONSTANT R18, desc[UR10][R2.64+-0x18] ;  /* 0xffffe80a02127981 */ /* 0x000f28000c1e9900 */
[----:B------:R-:W4:Y:S04]  /*0260*/  LDG.E.CONSTANT R21, desc[UR10][R6.64+-0x18] ;  /* 0xffffe80a06157981 */ /* 0x000f28000c1e9900 */
[----:B------:R-:W5:Y:S04]  /*0270*/  LDG.E.CONSTANT R23, desc[UR10][R2.64+-0x14] ;  /* 0xffffec0a02177981 */ /* 0x000f68000c1e9900 */
        /* <DEDUP_REMOVED lines=8> */
[----:B------:R-:W5:Y:S01]  /*0300*/  LDG.E.CONSTANT R15, desc[UR10][R6.64+-0x4] ;  /* 0xfffffc0a060f7981 */ /* 0x000f62000c1e9900 */
[----:B--2---:R-:W-:-:S03]  /*0310*/  FFMA R16, R17, R16, R14 ;  /* 0x0000001011107223 */ /* 0x004fc6000000000e */
[----:B------:R-:W2:Y:S04]  /*0320*/  LDG.E.CONSTANT R14, desc[UR10][R2.64] ;  /* 0x0000000a020e7981 */ /* 0x000ea8000c1e9900 */
[----:B------:R-:W2:Y:S01]  /*0330*/  LDG.E.CONSTANT R17, desc[UR10][R6.64] ;  /* 0x0000000a06117981 */ /* 0x000ea2000c1e9900 */
[----:B---3--:R-:W-:-:S03]  /*0340*/  FFMA R27, R19, R24, R16 ;  /* 0x00000018131b7223 */ /* 0x008fc60000000010 */
[----:B------:R-:W3:Y:S04]  /*0350*/  LDG.E.CONSTANT R16, desc[UR10][R2.64+0x4] ;  /* 0x0000040a02107981 */ /* 0x000ee8000c1e9900 */
[----:B------:R-:W3:Y:S01]  /*0360*/  LDG.E.CONSTANT R19, desc[UR10][R6.64+0x4] ;  /* 0x0000040a06137981 */ /* 0x000ee2000c1e9900 */
[----:B----4-:R-:W-:-:S03]  /*0370*/  FFMA R24, R18, R21, R27 ;  /* 0x0000001512187223 */ /* 0x010fc6000000001b */
[----:B------:R-:W4:Y:S04]  /*0380*/  LDG.E.CONSTANT R18, desc[UR10][R2.64+0x8] ;  /* 0x0000080a02127981 */ /* 0x000f28000c1e9900 */
[----:B------:R-:W4:Y:S01]  /*0390*/  LDG.E.CONSTANT R21, desc[UR10][R6.64+0x8] ;  /* 0x0000080a06157981 */ /* 0x000f22000c1e9900 */
[----:B-----5:R-:W-:-:S03]  /*03a0*/  FFMA R27, R23, R20, R24 ;  /* 0x00000014171b7223 */ /* 0x020fc60000000018 */
[----:B------:R-:W5:Y:S04]  /*03b0*/  LDG.E.CONSTANT R20, desc[UR10][R2.64+0xc] ;  /* 0x00000c0a02147981 */ /* 0x000f68000c1e9900 */
[----:B------:R-:W5:Y:S01]  /*03c0*/  LDG.E.CONSTANT R23, desc[UR10][R6.64+0xc] ;  /* 0x00000c0a06177981 */ /* 0x000f62000c1e9900 */
[----:B------:R-:W-:-:S03]  /*03d0*/  FFMA R27, R22, R25, R27 ;  /* 0x00000019161b7223 */ /* 0x000fc6000000001b */
        /* <DEDUP_REMOVED lines=9> */
[----:B------:R0:W5:Y:S04]  /*0470*/  LDG.E.CONSTANT R12, desc[UR10][R2.64+0x1c] ;  /* 0x00001c0a020c7981 */ /* 0x000168000c1e9900 */
[----:B------:R1:W5:Y:S01]  /*0480*/  LDG.E.CONSTANT R15, desc[UR10][R6.64+0x1c] ;  /* 0x00001c0a060f7981 */ /* 0x000362000c1e9900 */
[----:B------:R-:W-:-:S04]  /*0490*/  UIADD3 UR9, UPT, UPT, UR9, 0x10, URZ ;  /* 0x0000001009097890 */ /* 0x000fc8000fffe0ff */
[----:B------:R-:W-:Y:S01]  /*04a0*/  UISETP.NE.AND UP1, UPT, UR9, URZ, UPT ;  /* 0x000000ff0900728c */ /* 0x000fe2000bf25270 */
[----:B0-----:R-:W-:Y:S02]  /*04b0*/  IADD3 R2, P0, PT, R2, 0x40, RZ ;  /* 0x0000004002027810 */ /* 0x001fe40007f1e0ff */
[----:B-1----:R-:W-:Y:S02]  /*04c0*/  IADD3 R6, P1, PT, R6, 0x40, RZ ;  /* 0x0000004006067810 */ /* 0x002fe40007f3e0ff */
[----:B------:R-:W-:Y:S02]  /*04d0*/  IADD3.X R3, PT, PT, RZ, R3, RZ, P0, !PT ;  /* 0x00000003ff037210 */ /* 0x000fe400007fe4ff */
[----:B------:R-:W-:Y:S01]  /*04e0*/  IADD3.X R7, PT, PT, RZ, R7, RZ, P1, !PT ;  /* 0x00000007ff077210 */ /* 0x000fe20000ffe4ff */
[----:B--2---:R-:W-:-:S04]  /*04f0*/  FFMA R17, R14, R17, R27 ;  /* 0x000000110e117223 */ /* 0x004fc8000000001b */
[----:B---3--:R-:W-:-:S04]  /*0500*/  FFMA R17, R16, R19, R17 ;  /* 0x0000001310117223 */ /* 0x008fc80000000011 */
[----:B----4-:R-:W-:-:S04]  /*0510*/  FFMA R17, R18, R21, R17 ;  /* 0x0000001512117223 */ /* 0x010fc80000000011 */
[----:B-----5:R-:W-:-:S04]  /*0520*/  FFMA R17, R20, R23, R17 ;  /* 0x0000001714117223 */ /* 0x020fc80000000011 */
[----:B------:R-:W-:-:S04]  /*0530*/  FFMA R17, R22, R25, R17 ;  /* 0x0000001916117223 */ /* 0x000fc80000000011 */
[----:B------:R-:W-:-:S04]  /*0540*/  FFMA R0, R0, R11, R17 ;  /* 0x0000000b00007223 */ /* 0x000fc80000000011 */
[----:B------:R-:W-:-:S04]  /*0550*/  FFMA R13, R13, R10, R0 ;  /* 0x0000000a0d0d7223 */ /* 0x000fc80000000000 */
[----:B------:R-:W-:Y:S01]  /*0560*/  FFMA R14, R12, R15, R13 ;  /* 0x0000000f0c0e7223 */ /* 0x000fe2000000000d */
[----:B------:R-:W-:Y:S06]  /*0570*/  BRA.U UP1, `(.L_x_16) ;  /* 0xfffffffd01247547 */ /* 0x000fec000b83ffff */
.L_x_15:
[----:B------:R-:W-:Y:S05]  /*0580*/  BRA.U !UP0, `(.L_x_14) ;  /* 0x0000000508507547 */ /* 0x000fea000b800000 */
[----:B------:R-:W-:Y:S02]  /*0590*/  UISETP.GE.U32.AND UP0, UPT, UR7, 0x8, UPT ;  /* 0x000000080700788c */ /* 0x000fe4000bf06070 */
[----:B------:R-:W-:-:S04]  /*05a0*/  ULOP3.LUT UR5, UR6, 0x7, URZ, 0xc0, !UPT ;  /* 0x0000000706057892 */ /* 0x000fc8000f8ec0ff */
[----:B------:R-:W-:-:S03]  /*05b0*/  UISETP.NE.AND UP1, UPT, UR5, URZ, UPT ;  /* 0x000000ff0500728c */ /* 0x000fc6000bf25270 */
[----:B------:R-:W-:Y:S08]  /*05c0*/  BRA.U !UP0, `(.L_x_17) ;  /* 0x0000000108807547 */ /* 0x000ff0000b800000 */
[----:B------:R-:W0:Y:S01]  /*05d0*/  LDC.64 R2, c[0x0][0x388] ;  /* 0x0000e200ff027b82 */ /* 0x000e220000000a00 */
[----:B------:R-:W1:Y:S01]  /*05e0*/  LDCU.64 UR8, c[0x0][0x380] ;  /* 0x00007000ff0877ac */ /* 0x000e620008000a00 */
[----:B------:R-:W-:-:S04]  /*05f0*/  IADD3 R0, P0, PT, R4, R9, RZ ;  /* 0x0000000904007210 */ /* 0x000fc80007f1e0ff */
[----:B------:R-:W-:Y:S02]  /*0600*/  IADD3.X R7, PT, PT, RZ, R5, RZ, P0, !PT ;  /* 0x00000005ff077210 */ /* 0x000fe400007fe4ff */
[----:B-1----:R-:W-:-:S04]  /*0610*/  LEA R6, P0, R0, UR8, 0x2 ;  /* 0x0000000800067c11 */ /* 0x002fc8000f8010ff */
[----:B------:R-:W-:Y:S01]  /*0620*/  LEA.HI.X R7, R0, UR9, R7, 0x2, P0 ;  /* 0x0000000900077c11 */ /* 0x000fe200080f1407 */
[----:B0-----:R-:W-:-:S04]  /*0630*/  IMAD.WIDE.U32 R2, R9, 0x4, R2 ;  /* 0x0000000409027825 */ /* 0x001fc800078e0002 */
        /* <DEDUP_REMOVED lines=16> */
[----:B------:R-:W-:Y:S01]  /*0740*/  IADD3 R9, PT, PT, R9, 0x8, RZ ;  /* 0x0000000809097810 */ /* 0x000fe20007ffe0ff */
[----:B--2---:R-:W-:-:S04]  /*0750*/  FFMA R15, R15, R16, R14 ;  /* 0x000000100f0f7223 */ /* 0x004fc8000000000e */
[----:B---3--:R-:W-:-:S04]  /*0760*/  FFMA R15, R18, R17, R15 ;  /* 0x00000011120f7223 */ /* 0x008fc8000000000f */
[----:B----4-:R-:W-:-:S04]  /*0770*/  FFMA R15, R20, R19, R15 ;  /* 0x00000013140f7223 */ /* 0x010fc8000000000f */
[----:B-----5:R-:W-:-:S04]  /*0780*/  FFMA R15, R22, R21, R15 ;  /* 0x00000015160f7223 */ /* 0x020fc8000000000f */
[----:B------:R-:W-:-:S04]  /*0790*/  FFMA R15, R24, R23, R15 ;  /* 0x00000017180f7223 */ /* 0x000fc8000000000f */
[----:B------:R-:W-:-:S04]  /*07a0*/  FFMA R13, R12, R13, R15 ;  /* 0x0000000d0c0d7223 */ /* 0x000fc8000000000f */
[----:B------:R-:W-:-:S04]  /*07b0*/  FFMA R11, R0, R11, R13 ;  /* 0x0000000b000b7223 */ /* 0x000fc8000000000d */
[----:B------:R-:W-:-:S07]  /*07c0*/  FFMA R14, R10, R25, R11 ;  /* 0x000000190a0e7223 */ /* 0x000fce000000000b */
.L_x_17:
        /* <DEDUP_REMOVED lines=19> */
[----:B------:R-:W5:Y:S01]  /*0900*/  LDG.E.CONSTANT R16, desc[UR10][R6.64+0xc] ;  /* 0x00000c0a06107981 */ /* 0x000f62000c1e9900 */
[----:B------:R-:W-:Y:S01]  /*0910*/  IADD3 R9, PT, PT, R9, 0x4, RZ ;  /* 0x0000000409097810 */ /* 0x000fe20007ffe0ff */
[----:B--2---:R-:W-:-:S04]  /*0920*/  FFMA R0, R11, R0, R14 ;  /* 0x000000000b007223 */ /* 0x004fc8000000000e */
[----:B---3--:R-:W-:-:S04]  /*0930*/  FFMA R0, R13, R10, R0 ;  /* 0x0000000a0d007223 */ /* 0x008fc80000000000 */
[----:B----4-:R-:W-:-:S04]  /*0940*/  FFMA R0, R15, R12, R0 ;  /* 0x0000000c0f007223 */ /* 0x010fc80000000000 */
[----:B-----5:R-:W-:-:S07]  /*0950*/  FFMA R14, R17, R16, R0 ;  /* 0x00000010110e7223 */ /* 0x020fce0000000000 */
.L_x_18:
[----:B------:R-:W-:Y:S05]  /*0960*/  BRA.U !UP1, `(.L_x_14) ;  /* 0x0000000109587547 */ /* 0x000fea000b800000 */
[----:B------:R-:W0:Y:S01]  /*0970*/  LDC.64 R2, c[0x0][0x388] ;  /* 0x0000e200ff027b82 */ /* 0x000e220000000a00 */
[----:B------:R-:W1:Y:S01]  /*0980*/  LDCU.64 UR6, c[0x0][0x380] ;  /* 0x00007000ff0677ac */ /* 0x000e620008000a00 */
[----:B------:R-:W-:Y:S01]  /*0990*/  IADD3 R7, P0, PT, R4, R9, RZ ;  /* 0x0000000904077210 */ /* 0x000fe20007f1e0ff */
[----:B------:R-:W-:-:S03]  /*09a0*/  UIADD3 UR4, UPT, UPT, -UR4, URZ, URZ ;  /* 0x000000ff04047290 */ /* 0x000fc6000fffe1ff */
[----:B------:R-:W-:Y:S02]  /*09b0*/  IADD3.X R4, PT, PT, RZ, R5, RZ, P0, !PT ;  /* 0x00000005ff047210 */ /* 0x000fe400007fe4ff */
[----:B-1----:R-:W-:-:S04]  /*09c0*/  LEA R6, P0, R7, UR6, 0x2 ;  /* 0x0000000607067c11 */ /* 0x002fc8000f8010ff */
[----:B------:R-:W-:Y:S01]  /*09d0*/  LEA.HI.X R7, R7, UR7, R4, 0x2, P0 ;  /* 0x0000000707077c11 */ /* 0x000fe200080f1404 */
[----:B0-----:R-:W-:-:S03]  /*09e0*/  IMAD.WIDE.U32 R2, R9, 0x4, R2 ;  /* 0x0000000409027825 */ /* 0x001fc600078e0002 */
[----:B------:R-:W-:Y:S02]  /*09f0*/  MOV R4, R2 ;  /* 0x0000000200047202 */ /* 0x000fe40000000f00 */
[----:B------:R-:W-:-:S07]  /*0a00*/  MOV R5, R3 ;  /* 0x0000000300057202 */ /* 0x000fce0000000f00 */
.L_x_19:
[----:B------:R-:W-:Y:S01]  /*0a10*/  MOV R3, R7 ;  /* 0x0000000700037202 */ /* 0x000fe20000000f00 */
[----:B------:R0:W2:Y:S01]  /*0a20*/  LDG.E.CONSTANT R0, desc[UR10][R4.64] ;  /* 0x0000000a04007981 */ /* 0x0000a2000c1e9900 */
[----:B------:R-:W-:-:S05]  /*0a30*/  MOV R2, R6 ;  /* 0x0000000600027202 */ /* 0x000fca0000000f00 */
[----:B------:R-:W2:Y:S01]  /*0a40*/  LDG.E.CONSTANT R3, desc[UR10][R2.64] ;  /* 0x0000000a02037981 */ /* 0x000ea2000c1e9900 */
[----:B------:R-:W-:-:S04]  /*0a50*/  UIADD3 UR4, UPT, UPT, UR4, 0x1, URZ ;  /* 0x0000000104047890 */ /* 0x000fc8000fffe0ff */
[----:B------:R-:W-:Y:S01]  /*0a60*/  UISETP.NE.AND UP0, UPT, UR4, URZ, UPT ;  /* 0x000000ff0400728c */ /* 0x000fe2000bf05270 */
[----:B0-----:R-:W-:Y:S02]  /*0a70*/  IADD3 R4, P0, PT, R4, 0x4, RZ ;  /* 0x0000000404047810 */ /* 0x001fe40007f1e0ff */
[----:B------:R-:W-:Y:S02]  /*0a80*/  IADD3 R6, P1, PT, R6, 0x4, RZ ;  /* 0x0000000406067810 */ /* 0x000fe40007f3e0ff */
[----:B------:R-:W-:Y:S02]  /*0a90*/  IADD3.X R5, PT, PT, RZ, R5, RZ, P0, !PT ;  /* 0x00000005ff057210 */ /* 0x000fe400007fe4ff */
[----:B------:R-:W-:Y:S01]  /*0aa0*/  IADD3.X R7, PT, PT, RZ, R7, RZ, P1, !PT ;  /* 0x00000007ff077210 */ /* 0x000fe20000ffe4ff */
[----:B--2---:R-:W-:Y:S01]  /*0ab0*/  FFMA R14, R3, R0, R14 ;  /* 0x00000000030e7223 */ /* 0x004fe2000000000e */
[----:B------:R-:W-:Y:S07]  /*0ac0*/  BRA.U UP0, `(.L_x_19) ;  /* 0xfffffffd00d07547 */ /* 0x000fee000b83ffff */
.L_x_14:
[C---:B------:R-:W-:Y:S01]  /*0ad0*/  FMUL R0, |R14|.reuse, 2.8853900432586669922 ;  /* 0x4038aa3b0e007820 */ /* 0x040fe20000400200 */
[----:B------:R-:W0:Y:S01]  /*0ae0*/  LDC.64 R2, c[0x0][0x390] ;  /* 0x0000e400ff027b82 */ /* 0x000e220000000a00 */
[----:B------:R-:W-:Y:S01]  /*0af0*/  MOV R6, 0x3c80f082 ;  /* 0x3c80f08200067802 */ /* 0x000fe20000000f00 */
[C---:B------:R-:W-:Y:S01]  /*0b00*/  FMUL R7, R14.reuse, R14 ;  /* 0x0000000e0e077220 */ /* 0x040fe20000400000 */
[----:B------:R-:W-:Y:S02]  /*0b10*/  MOV R5, 0x3f800000 ;  /* 0x3f80000000057802 */ /* 0x000fe40000000f00 */
[----:B------:R-:W1:Y:S01]  /*0b20*/  MUFU.EX2 R0, R0 ;  /* 0x0000000000007308 */ /* 0x000e620000000800 */
[C---:B------:R-:W-:Y:S01]  /*0b30*/  FFMA R6, R7.reuse, R6, -0.052303962409496307373 ;  /* 0xbd563cae07067423 */ /* 0x040fe20000000006 */
[C---:B------:R-:W-:Y:S02]  /*0b40*/  FSETP.GE.AND P1, PT, |R14|.reuse, 0.60000002384185791016, PT ;  /* 0x3f19999a0e00780b */ /* 0x040fe40003f26200 */
[----:B------:R-:W-:Y:S01]  /*0b50*/  FSETP.GE.AND P0, PT, |R14|, 9.010913848876953125, PT ;  /* 0x41102cb40e00780b */ /* 0x000fe20003f06200 */
[----:B-1----:R-:W-:Y:S01]  /*0b60*/  FADD R4, R0, 1 ;  /* 0x3f80000000047421 */ /* 0x002fe20000000000 */
        /* <DEDUP_REMOVED lines=11> */
.L_x_20:
        /* <DEDUP_REMOVED lines=14> */
.L_x_22:


//--------------------- .nv.shared._ZN4ch0819ai_optimized_kernelEPKfS1_Pfii --------------------------
	.section	.nv.shared._ZN4ch0819ai_optimized_kernelEPKfS1_Pfii,"aw",@nobits
	.sectionflags	@""
	.align	16
	.zero		1024


//--------------------- .nv.shared.reserved.0     --------------------------
	.section	.nv.shared.reserved.0,"aw",@nobits
	.weak		__nv_reservedSMEM_offset_0_alias
	.size		__nv_reservedSMEM_offset_0_alias, 0, 64
	.other		__nv_reservedSMEM_offset_0_alias,@"STO_CUDA_RESERVED_SHARED STV_DEFAULT"
__nv_reservedSMEM_offset_0_alias:
	.zero		0
	.zero		64


//--------------------- .nv.shared._ZN4ch0818ai_baseline_kernelEPKfS1_Pfii --------------------------
	.section	.nv.shared._ZN4ch0818ai_baseline_kernelEPKfS1_Pfii,"aw",@nobits
	.sectionflags	@""
	.align	16
	.zero		1024


//--------------------- .nv.constant0._ZN4ch0819ai_optimized_kernelEPKfS1_Pfii --------------------------
	.section	.nv.constant0._ZN4ch0819ai_optimized_kernelEPKfS1_Pfii,"a",@progbits
	.sectionflags	@""
	.align	4
.nv.constant0._ZN4ch0819ai_optimized_kernelEPKfS1_Pfii:
	.zero		928


//--------------------- .nv.constant0._ZN4ch0818ai_baseline_kernelEPKfS1_Pfii --------------------------
	.section	.nv.constant0._ZN4ch0818ai_baseline_kernelEPKfS1_Pfii,"a",@progbits
	.sectionflags	@""
	.align	4
.nv.constant0._ZN4ch0818ai_baseline_kernelEPKfS1_Pfii:
	.zero		928


//--------------------- SYMBOLS --------------------------

	.type		.nv.reservedSmem.offset0,@object
	.size		.nv.reservedSmem.offset0,0x4
	.type		.nv.reservedSmem.cap,@object
	.size		.nv.reservedSmem.cap,0x4
